//
// Generated by NVIDIA NVVM Compiler
//
// Compiler Build ID: CL-36424714
// Cuda compilation tools, release 13.0, V13.0.88
// Based on NVVM 20.0.0
//

.version 9.0
.target sm_100
.address_size 64

	// .globl	_Z10naive_gemmPKfS0_Pfiii
// _ZZ17tiled_gemm_sharedPKfS0_PfiiiE2As has been demoted
// _ZZ17tiled_gemm_sharedPKfS0_PfiiiE2Bs has been demoted

.visible .entry _Z10naive_gemmPKfS0_Pfiii(
	.param .u64 .ptr .align 1 _Z10naive_gemmPKfS0_Pfiii_param_0,
	.param .u64 .ptr .align 1 _Z10naive_gemmPKfS0_Pfiii_param_1,
	.param .u64 .ptr .align 1 _Z10naive_gemmPKfS0_Pfiii_param_2,
	.param .u32 _Z10naive_gemmPKfS0_Pfiii_param_3,
	.param .u32 _Z10naive_gemmPKfS0_Pfiii_param_4,
	.param .u32 _Z10naive_gemmPKfS0_Pfiii_param_5
)
{
	.reg .pred 	%p<13>;
	.reg .b32 	%r<41>;
	.reg .b32 	%f<68>;
	.reg .b64 	%rd<53>;

	ld.param.u64 	%rd7, [_Z10naive_gemmPKfS0_Pfiii_param_0];
	ld.param.u64 	%rd8, [_Z10naive_gemmPKfS0_Pfiii_param_1];
	ld.param.u64 	%rd6, [_Z10naive_gemmPKfS0_Pfiii_param_2];
	ld.param.u32 	%r20, [_Z10naive_gemmPKfS0_Pfiii_param_3];
	ld.param.u32 	%r18, [_Z10naive_gemmPKfS0_Pfiii_param_4];
	ld.param.u32 	%r19, [_Z10naive_gemmPKfS0_Pfiii_param_5];
	cvta.to.global.u64 	%rd1, %rd8;
	cvta.to.global.u64 	%rd2, %rd7;
	mov.u32 	%r21, %ctaid.x;
	mov.u32 	%r22, %ntid.x;
	mov.u32 	%r23, %tid.x;
	mad.lo.s32 	%r1, %r21, %r22, %r23;
	mov.u32 	%r24, %ctaid.y;
	mov.u32 	%r25, %ntid.y;
	mov.u32 	%r26, %tid.y;
	mad.lo.s32 	%r2, %r24, %r25, %r26;
	setp.ge.s32 	%p1, %r2, %r20;
	setp.ge.s32 	%p2, %r1, %r18;
	or.pred  	%p3, %p1, %p2;
	@%p3 bra 	$L__BB0_14;
	setp.lt.s32 	%p4, %r19, 1;
	mov.f32 	%f67, 0f00000000;
	@%p4 bra 	$L__BB0_13;
	mul.lo.s32 	%r3, %r19, %r2;
	and.b32  	%r4, %r19, 7;
	setp.lt.u32 	%p5, %r19, 8;
	mov.f32 	%f67, 0f00000000;
	mov.b32 	%r39, 0;
	@%p5 bra 	$L__BB0_5;
	and.b32  	%r39, %r19, 2147483640;
	neg.s32 	%r37, %r39;
	shl.b32 	%r7, %r18, 3;
	mul.wide.u32 	%rd9, %r3, 4;
	add.s64 	%rd10, %rd9, %rd2;
	add.s64 	%rd52, %rd10, 16;
	mov.f32 	%f67, 0f00000000;
	mul.wide.s32 	%rd13, %r18, 4;
	mov.u32 	%r36, %r1;
$L__BB0_4:
	.pragma "nounroll";
	ld.global.f32 	%f17, [%rd52+-16];
	mul.wide.s32 	%rd11, %r36, 4;
	add.s64 	%rd12, %rd1, %rd11;
	ld.global.f32 	%f18, [%rd12];
	fma.rn.f32 	%f19, %f17, %f18, %f67;
	ld.global.f32 	%f20, [%rd52+-12];
	add.s64 	%rd14, %rd12, %rd13;
	ld.global.f32 	%f21, [%rd14];
	fma.rn.f32 	%f22, %f20, %f21, %f19;
	ld.global.f32 	%f23, [%rd52+-8];
	add.s64 	%rd15, %rd14, %rd13;
	ld.global.f32 	%f24, [%rd15];
	fma.rn.f32 	%f25, %f23, %f24, %f22;
	ld.global.f32 	%f26, [%rd52+-4];
	add.s64 	%rd16, %rd15, %rd13;
	ld.global.f32 	%f27, [%rd16];
	fma.rn.f32 	%f28, %f26, %f27, %f25;
	ld.global.f32 	%f29, [%rd52];
	add.s64 	%rd17, %rd16, %rd13;
	ld.global.f32 	%f30, [%rd17];
	fma.rn.f32 	%f31, %f29, %f30, %f28;
	ld.global.f32 	%f32, [%rd52+4];
	add.s64 	%rd18, %rd17, %rd13;
	ld.global.f32 	%f33, [%rd18];
	fma.rn.f32 	%f34, %f32, %f33, %f31;
	ld.global.f32 	%f35, [%rd52+8];
	add.s64 	%rd19, %rd18, %rd13;
	ld.global.f32 	%f36, [%rd19];
	fma.rn.f32 	%f37, %f35, %f36, %f34;
	ld.global.f32 	%f38, [%rd52+12];
	add.s64 	%rd20, %rd19, %rd13;
	ld.global.f32 	%f39, [%rd20];
	fma.rn.f32 	%f67, %f38, %f39, %f37;
	add.s32 	%r37, %r37, 8;
	add.s32 	%r36, %r36, %r7;
	add.s64 	%rd52, %rd52, 32;
	setp.ne.s32 	%p6, %r37, 0;
	@%p6 bra 	$L__BB0_4;
$L__BB0_5:
	setp.eq.s32 	%p7, %r4, 0;
	@%p7 bra 	$L__BB0_13;
	and.b32  	%r13, %r19, 3;
	setp.lt.u32 	%p8, %r4, 4;
	@%p8 bra 	$L__BB0_8;
	add.s32 	%r28, %r39, %r3;
	mul.wide.u32 	%rd21, %r28, 4;
	add.s64 	%rd22, %rd2, %rd21;
	ld.global.f32 	%f41, [%rd22];
	mad.lo.s32 	%r29, %r39, %r18, %r1;
	mul.wide.s32 	%rd23, %r29, 4;
	add.s64 	%rd24, %rd1, %rd23;
	ld.global.f32 	%f42, [%rd24];
	fma.rn.f32 	%f43, %f41, %f42, %f67;
	cvt.u64.u32 	%rd25, %r3;
	cvt.u64.u32 	%rd26, %r39;
	add.s64 	%rd27, %rd26, %rd25;
	shl.b64 	%rd28, %rd27, 2;
	add.s64 	%rd29, %rd2, %rd28;
	ld.global.f32 	%f44, [%rd29+4];
	mul.wide.s32 	%rd30, %r18, 4;
	add.s64 	%rd31, %rd24, %rd30;
	ld.global.f32 	%f45, [%rd31];
	fma.rn.f32 	%f46, %f44, %f45, %f43;
	ld.global.f32 	%f47, [%rd29+8];
	add.s64 	%rd32, %rd31, %rd30;
	ld.global.f32 	%f48, [%rd32];
	fma.rn.f32 	%f49, %f47, %f48, %f46;
	ld.global.f32 	%f50, [%rd29+12];
	add.s64 	%rd33, %rd32, %rd30;
	ld.global.f32 	%f51, [%rd33];
	fma.rn.f32 	%f67, %f50, %f51, %f49;
	add.s32 	%r39, %r39, 4;
$L__BB0_8:
	setp.eq.s32 	%p9, %r13, 0;
	@%p9 bra 	$L__BB0_13;
	setp.eq.s32 	%p10, %r13, 1;
	@%p10 bra 	$L__BB0_11;
	add.s32 	%r30, %r39, %r3;
	mul.wide.u32 	%rd34, %r30, 4;
	add.s64 	%rd35, %rd2, %rd34;
	ld.global.f32 	%f53, [%rd35];
	mad.lo.s32 	%r31, %r39, %r18, %r1;
	mul.wide.s32 	%rd36, %r31, 4;
	add.s64 	%rd37, %rd1, %rd36;
	ld.global.f32 	%f54, [%rd37];
	fma.rn.f32 	%f55, %f53, %f54, %f67;
	cvt.u64.u32 	%rd38, %r3;
	cvt.u64.u32 	%rd39, %r39;
	add.s64 	%rd40, %rd39, %rd38;
	shl.b64 	%rd41, %rd40, 2;
	add.s64 	%rd42, %rd2, %rd41;
	ld.global.f32 	%f56, [%rd42+4];
	mul.wide.s32 	%rd43, %r18, 4;
	add.s64 	%rd44, %rd37, %rd43;
	ld.global.f32 	%f57, [%rd44];
	fma.rn.f32 	%f67, %f56, %f57, %f55;
	add.s32 	%r39, %r39, 2;
$L__BB0_11:
	and.b32  	%r32, %r19, 1;
	setp.eq.b32 	%p11, %r32, 1;
	not.pred 	%p12, %p11;
	@%p12 bra 	$L__BB0_13;
	add.s32 	%r33, %r39, %r3;
	mul.wide.u32 	%rd45, %r33, 4;
	add.s64 	%rd46, %rd2, %rd45;
	ld.global.f32 	%f58, [%rd46];
	mad.lo.s32 	%r34, %r39, %r18, %r1;
	mul.wide.s32 	%rd47, %r34, 4;
	add.s64 	%rd48, %rd1, %rd47;
	ld.global.f32 	%f59, [%rd48];
	fma.rn.f32 	%f67, %f58, %f59, %f67;
$L__BB0_13:
	mad.lo.s32 	%r35, %r18, %r2, %r1;
	cvta.to.global.u64 	%rd49, %rd6;
	mul.wide.s32 	%rd50, %r35, 4;
	add.s64 	%rd51, %rd49, %rd50;
	st.global.f32 	[%rd51], %f67;
$L__BB0_14:
	ret;

}
	// .globl	_Z17tiled_gemm_sharedPKfS0_Pfiii
.visible .entry _Z17tiled_gemm_sharedPKfS0_Pfiii(
	.param .u64 .ptr .align 1 _Z17tiled_gemm_sharedPKfS0_Pfiii_param_0,
	.param .u64 .ptr .align 1 _Z17tiled_gemm_sharedPKfS0_Pfiii_param_1,
	.param .u64 .ptr .align 1 _Z17tiled_gemm_sharedPKfS0_Pfiii_param_2,
	.param .u32 _Z17tiled_gemm_sharedPKfS0_Pfiii_param_3,
	.param .u32 _Z17tiled_gemm_sharedPKfS0_Pfiii_param_4,
	.param .u32 _Z17tiled_gemm_sharedPKfS0_Pfiii_param_5
)
{
	.reg .pred 	%p<26>;
	.reg .b32 	%r<68>;
	.reg .b32 	%f<181>;
	.reg .b64 	%rd<21>;
	// demoted variable
	.shared .align 4 .b8 _ZZ17tiled_gemm_sharedPKfS0_PfiiiE2As[1024];
	// demoted variable
	.shared .align 4 .b8 _ZZ17tiled_gemm_sharedPKfS0_PfiiiE2Bs[1024];
	ld.param.u64 	%rd5, [_Z17tiled_gemm_sharedPKfS0_Pfiii_param_0];
	ld.param.u64 	%rd6, [_Z17tiled_gemm_sharedPKfS0_Pfiii_param_1];
	ld.param.u32 	%r35, [_Z17tiled_gemm_sharedPKfS0_Pfiii_param_3];
	ld.param.u32 	%r36, [_Z17tiled_gemm_sharedPKfS0_Pfiii_param_4];
	ld.param.u32 	%r37, [_Z17tiled_gemm_sharedPKfS0_Pfiii_param_5];
	cvta.to.global.u64 	%rd1, %rd6;
	cvta.to.global.u64 	%rd2, %rd5;
	mov.u32 	%r38, %ctaid.y;
	shl.b32 	%r39, %r38, 4;
	mov.u32 	%r40, %ctaid.x;
	shl.b32 	%r1, %r40, 4;
	mov.u32 	%r2, %tid.y;
	add.s32 	%r3, %r39, %r2;
	mov.u32 	%r4, %tid.x;
	add.s32 	%r5, %r1, %r4;
	setp.lt.s32 	%p1, %r37, 1;
	mov.f32 	%f180, 0f00000000;
	@%p1 bra 	$L__BB1_19;
	mul.lo.s32 	%r6, %r37, %r3;
	shl.b32 	%r42, %r2, 6;
	mov.u32 	%r43, _ZZ17tiled_gemm_sharedPKfS0_PfiiiE2As;
	add.s32 	%r7, %r43, %r42;
	shl.b32 	%r44, %r4, 2;
	add.s32 	%r8, %r7, %r44;
	mov.u32 	%r45, _ZZ17tiled_gemm_sharedPKfS0_PfiiiE2Bs;
	add.s32 	%r10, %r45, %r44;
	add.s32 	%r9, %r10, %r42;
	add.s32 	%r11, %r37, -1;
	setp.lt.u32 	%p2, %r37, 17;
	mov.f32 	%f180, 0f00000000;
	mov.b32 	%r67, 0;
	@%p2 bra 	$L__BB1_13;
	shr.u32 	%r47, %r11, 4;
	add.s32 	%r48, %r47, 1;
	add.s32 	%r49, %r2, 16;
	mad.lo.s32 	%r50, %r36, %r49, %r4;
	add.s32 	%r64, %r50, %r1;
	shl.b32 	%r13, %r36, 5;
	mad.lo.s32 	%r51, %r2, %r36, %r4;
	add.s32 	%r63, %r51, %r1;
	add.s32 	%r61, %r4, %r6;
	and.b32  	%r52, %r48, 536870910;
	neg.s32 	%r60, %r52;
	mov.f32 	%f180, 0f00000000;
	mov.b32 	%r66, 16;
	mov.u32 	%r62, %r4;
	mov.u32 	%r65, %r2;
$L__BB1_3:
	setp.ge.s32 	%p3, %r3, %r35;
	mul.wide.s32 	%rd7, %r61, 4;
	add.s64 	%rd8, %rd2, %rd7;
	add.s64 	%rd3, %rd8, 64;
	setp.ge.s32 	%p4, %r62, %r37;
	mov.f32 	%f172, 0f00000000;
	or.pred  	%p5, %p3, %p4;
	@%p5 bra 	$L__BB1_5;
	ld.global.f32 	%f172, [%rd3+-64];
$L__BB1_5:
	setp.ge.s32 	%p6, %r5, %r36;
	st.shared.f32 	[%r8], %f172;
	setp.ge.s32 	%p7, %r65, %r37;
	mov.f32 	%f173, 0f00000000;
	or.pred  	%p8, %p6, %p7;
	@%p8 bra 	$L__BB1_7;
	mul.wide.s32 	%rd9, %r63, 4;
	add.s64 	%rd10, %rd1, %rd9;
	ld.global.f32 	%f173, [%rd10];
$L__BB1_7:
	st.shared.f32 	[%r9], %f173;
	bar.sync 	0;
	ld.shared.f32 	%f27, [%r7];
	ld.shared.f32 	%f28, [%r10];
	fma.rn.f32 	%f29, %f27, %f28, %f180;
	ld.shared.f32 	%f30, [%r7+4];
	ld.shared.f32 	%f31, [%r10+64];
	fma.rn.f32 	%f32, %f30, %f31, %f29;
	ld.shared.f32 	%f33, [%r7+8];
	ld.shared.f32 	%f34, [%r10+128];
	fma.rn.f32 	%f35, %f33, %f34, %f32;
	ld.shared.f32 	%f36, [%r7+12];
	ld.shared.f32 	%f37, [%r10+192];
	fma.rn.f32 	%f38, %f36, %f37, %f35;
	ld.shared.f32 	%f39, [%r7+16];
	ld.shared.f32 	%f40, [%r10+256];
	fma.rn.f32 	%f41, %f39, %f40, %f38;
	ld.shared.f32 	%f42, [%r7+20];
	ld.shared.f32 	%f43, [%r10+320];
	fma.rn.f32 	%f44, %f42, %f43, %f41;
	ld.shared.f32 	%f45, [%r7+24];
	ld.shared.f32 	%f46, [%r10+384];
	fma.rn.f32 	%f47, %f45, %f46, %f44;
	ld.shared.f32 	%f48, [%r7+28];
	ld.shared.f32 	%f49, [%r10+448];
	fma.rn.f32 	%f50, %f48, %f49, %f47;
	ld.shared.f32 	%f51, [%r7+32];
	ld.shared.f32 	%f52, [%r10+512];
	fma.rn.f32 	%f53, %f51, %f52, %f50;
	ld.shared.f32 	%f54, [%r7+36];
	ld.shared.f32 	%f55, [%r10+576];
	fma.rn.f32 	%f56, %f54, %f55, %f53;
	ld.shared.f32 	%f57, [%r7+40];
	ld.shared.f32 	%f58, [%r10+640];
	fma.rn.f32 	%f59, %f57, %f58, %f56;
	ld.shared.f32 	%f60, [%r7+44];
	ld.shared.f32 	%f61, [%r10+704];
	fma.rn.f32 	%f62, %f60, %f61, %f59;
	ld.shared.f32 	%f63, [%r7+48];
	ld.shared.f32 	%f64, [%r10+768];
	fma.rn.f32 	%f65, %f63, %f64, %f62;
	ld.shared.f32 	%f66, [%r7+52];
	ld.shared.f32 	%f67, [%r10+832];
	fma.rn.f32 	%f68, %f66, %f67, %f65;
	ld.shared.f32 	%f69, [%r7+56];
	ld.shared.f32 	%f70, [%r10+896];
	fma.rn.f32 	%f71, %f69, %f70, %f68;
	ld.shared.f32 	%f72, [%r7+60];
	ld.shared.f32 	%f73, [%r10+960];
	fma.rn.f32 	%f6, %f72, %f73, %f71;
	bar.sync 	0;
	add.s32 	%r53, %r62, 16;
	setp.ge.s32 	%p10, %r53, %r37;
	mov.f32 	%f174, 0f00000000;
	or.pred  	%p11, %p3, %p10;
	@%p11 bra 	$L__BB1_9;
	ld.global.f32 	%f174, [%rd3];
$L__BB1_9:
	st.shared.f32 	[%r8], %f174;
	add.s32 	%r54, %r65, 16;
	setp.ge.s32 	%p13, %r54, %r37;
	mov.f32 	%f175, 0f00000000;
	or.pred  	%p14, %p6, %p13;
	@%p14 bra 	$L__BB1_11;
	mul.wide.s32 	%rd11, %r64, 4;
	add.s64 	%rd12, %rd1, %rd11;
	ld.global.f32 	%f175, [%rd12];
$L__BB1_11:
	st.shared.f32 	[%r9], %f175;
	bar.sync 	0;
	ld.shared.f32 	%f75, [%r7];
	ld.shared.f32 	%f76, [%r10];
	fma.rn.f32 	%f77, %f75, %f76, %f6;
	ld.shared.f32 	%f78, [%r7+4];
	ld.shared.f32 	%f79, [%r10+64];
	fma.rn.f32 	%f80, %f78, %f79, %f77;
	ld.shared.f32 	%f81, [%r7+8];
	ld.shared.f32 	%f82, [%r10+128];
	fma.rn.f32 	%f83, %f81, %f82, %f80;
	ld.shared.f32 	%f84, [%r7+12];
	ld.shared.f32 	%f85, [%r10+192];
	fma.rn.f32 	%f86, %f84, %f85, %f83;
	ld.shared.f32 	%f87, [%r7+16];
	ld.shared.f32 	%f88, [%r10+256];
	fma.rn.f32 	%f89, %f87, %f88, %f86;
	ld.shared.f32 	%f90, [%r7+20];
	ld.shared.f32 	%f91, [%r10+320];
	fma.rn.f32 	%f92, %f90, %f91, %f89;
	ld.shared.f32 	%f93, [%r7+24];
	ld.shared.f32 	%f94, [%r10+384];
	fma.rn.f32 	%f95, %f93, %f94, %f92;
	ld.shared.f32 	%f96, [%r7+28];
	ld.shared.f32 	%f97, [%r10+448];
	fma.rn.f32 	%f98, %f96, %f97, %f95;
	ld.shared.f32 	%f99, [%r7+32];
	ld.shared.f32 	%f100, [%r10+512];
	fma.rn.f32 	%f101, %f99, %f100, %f98;
	ld.shared.f32 	%f102, [%r7+36];
	ld.shared.f32 	%f103, [%r10+576];
	fma.rn.f32 	%f104, %f102, %f103, %f101;
	ld.shared.f32 	%f105, [%r7+40];
	ld.shared.f32 	%f106, [%r10+640];
	fma.rn.f32 	%f107, %f105, %f106, %f104;
	ld.shared.f32 	%f108, [%r7+44];
	ld.shared.f32 	%f109, [%r10+704];
	fma.rn.f32 	%f110, %f108, %f109, %f107;
	ld.shared.f32 	%f111, [%r7+48];
	ld.shared.f32 	%f112, [%r10+768];
	fma.rn.f32 	%f113, %f111, %f112, %f110;
	ld.shared.f32 	%f114, [%r7+52];
	ld.shared.f32 	%f115, [%r10+832];
	fma.rn.f32 	%f116, %f114, %f115, %f113;
	ld.shared.f32 	%f117, [%r7+56];
	ld.shared.f32 	%f118, [%r10+896];
	fma.rn.f32 	%f119, %f117, %f118, %f116;
	ld.shared.f32 	%f120, [%r7+60];
	ld.shared.f32 	%f121, [%r10+960];
	fma.rn.f32 	%f180, %f120, %f121, %f119;
	bar.sync 	0;
	add.s32 	%r66, %r66, 32;
	add.s32 	%r65, %r65, 32;
	add.s32 	%r64, %r64, %r13;
	add.s32 	%r63, %r63, %r13;
	add.s32 	%r62, %r62, 32;
	add.s32 	%r61, %r61, 32;
	add.s32 	%r60, %r60, 2;
	setp.ne.s32 	%p15, %r60, 0;
	@%p15 bra 	$L__BB1_3;
	add.s32 	%r67, %r66, -16;
$L__BB1_13:
	and.b32  	%r55, %r11, 16;
	setp.ne.s32 	%p16, %r55, 0;
	@%p16 bra 	$L__BB1_19;
	setp.ge.s32 	%p17, %r3, %r35;
	add.s32 	%r33, %r67, %r4;
	add.s32 	%r34, %r67, %r2;
	setp.ge.s32 	%p18, %r33, %r37;
	mov.f32 	%f178, 0f00000000;
	or.pred  	%p19, %p17, %p18;
	@%p19 bra 	$L__BB1_16;
	add.s32 	%r57, %r33, %r6;
	mul.wide.s32 	%rd13, %r57, 4;
	add.s64 	%rd14, %rd2, %rd13;
	ld.global.f32 	%f178, [%rd14];
$L__BB1_16:
	setp.ge.s32 	%p20, %r5, %r36;
	st.shared.f32 	[%r8], %f178;
	setp.ge.s32 	%p21, %r34, %r37;
	mov.f32 	%f179, 0f00000000;
	or.pred  	%p22, %p20, %p21;
	@%p22 bra 	$L__BB1_18;
	mad.lo.s32 	%r58, %r34, %r36, %r5;
	mul.wide.s32 	%rd15, %r58, 4;
	add.s64 	%rd16, %rd1, %rd15;
	ld.global.f32 	%f179, [%rd16];
$L__BB1_18:
	st.shared.f32 	[%r9], %f179;
	bar.sync 	0;
	ld.shared.f32 	%f124, [%r7];
	ld.shared.f32 	%f125, [%r10];
	fma.rn.f32 	%f126, %f124, %f125, %f180;
	ld.shared.f32 	%f127, [%r7+4];
	ld.shared.f32 	%f128, [%r10+64];
	fma.rn.f32 	%f129, %f127, %f128, %f126;
	ld.shared.f32 	%f130, [%r7+8];
	ld.shared.f32 	%f131, [%r10+128];
	fma.rn.f32 	%f132, %f130, %f131, %f129;
	ld.shared.f32 	%f133, [%r7+12];
	ld.shared.f32 	%f134, [%r10+192];
	fma.rn.f32 	%f135, %f133, %f134, %f132;
	ld.shared.f32 	%f136, [%r7+16];
	ld.shared.f32 	%f137, [%r10+256];
	fma.rn.f32 	%f138, %f136, %f137, %f135;
	ld.shared.f32 	%f139, [%r7+20];
	ld.shared.f32 	%f140, [%r10+320];
	fma.rn.f32 	%f141, %f139, %f140, %f138;
	ld.shared.f32 	%f142, [%r7+24];
	ld.shared.f32 	%f143, [%r10+384];
	fma.rn.f32 	%f144, %f142, %f143, %f141;
	ld.shared.f32 	%f145, [%r7+28];
	ld.shared.f32 	%f146, [%r10+448];
	fma.rn.f32 	%f147, %f145, %f146, %f144;
	ld.shared.f32 	%f148, [%r7+32];
	ld.shared.f32 	%f149, [%r10+512];
	fma.rn.f32 	%f150, %f148, %f149, %f147;
	ld.shared.f32 	%f151, [%r7+36];
	ld.shared.f32 	%f152, [%r10+576];
	fma.rn.f32 	%f153, %f151, %f152, %f150;
	ld.shared.f32 	%f154, [%r7+40];
	ld.shared.f32 	%f155, [%r10+640];
	fma.rn.f32 	%f156, %f154, %f155, %f153;
	ld.shared.f32 	%f157, [%r7+44];
	ld.shared.f32 	%f158, [%r10+704];
	fma.rn.f32 	%f159, %f157, %f158, %f156;
	ld.shared.f32 	%f160, [%r7+48];
	ld.shared.f32 	%f161, [%r10+768];
	fma.rn.f32 	%f162, %f160, %f161, %f159;
	ld.shared.f32 	%f163, [%r7+52];
	ld.shared.f32 	%f164, [%r10+832];
	fma.rn.f32 	%f165, %f163, %f164, %f162;
	ld.shared.f32 	%f166, [%r7+56];
	ld.shared.f32 	%f167, [%r10+896];
	fma.rn.f32 	%f168, %f166, %f167, %f165;
	ld.shared.f32 	%f169, [%r7+60];
	ld.shared.f32 	%f170, [%r10+960];
	fma.rn.f32 	%f180, %f169, %f170, %f168;
	bar.sync 	0;
$L__BB1_19:
	setp.ge.s32 	%p23, %r3, %r35;
	setp.ge.s32 	%p24, %r5, %r36;
	or.pred  	%p25, %p23, %p24;
	@%p25 bra 	$L__BB1_21;
	ld.param.u64 	%rd20, [_Z17tiled_gemm_sharedPKfS0_Pfiii_param_2];
	mad.lo.s32 	%r59, %r36, %r3, %r5;
	cvta.to.global.u64 	%rd17, %rd20;
	mul.wide.s32 	%rd18, %r59, 4;
	add.s64 	%rd19, %rd17, %rd18;
	st.global.f32 	[%rd19], %f180;
$L__BB1_21:
	ret;

}


// ===== COMPILED SASS (sm_100) =====

	.target	sm_100

	.elftype	@"ET_EXEC"


//--------------------- .note.nv.tkinfo           --------------------------
	.section	.note.nv.tkinfo,"",@"SHT_NOTE"
	.sectionflags	@"SHF_NOTE_NV_TKINFO"
	.tkinfo
        /*0018*/ 	.word	0x00000002
        /*0030*/ 	.string	""
        /*0030*/ 	.string	"ptxas"
        /*0030*/ 	.string	"Cuda compilation tools, release 13.0, V13.0.88"
        /*0030*/ 	.string	"Build cuda_13.0.r13.0/compiler.36424714_0"
        /*0030*/ 	.string	"-arch sm_100 -m 64 "



//--------------------- .note.nv.cuinfo           --------------------------
	.section	.note.nv.cuinfo,"",@"SHT_NOTE"
	.sectionflags	@"SHF_NOTE_NV_CUINFO"
        /*0018*/ 	.short	0x0002
        /*001a*/ 	.short	0x0064
        /*001c*/ 	.short	0x0082
	.zero		2


//--------------------- .nv.info                  --------------------------
	.section	.nv.info,"",@"SHT_CUDA_INFO"
	.align	4


	//----- nvinfo : EIATTR_REGCOUNT
	.align		4
        /*0000*/ 	.byte	0x04, 0x2f
        /*0002*/ 	.short	(.L_1 - .L_0)
	.align		4
.L_0:
        /*0004*/ 	.word	index@(_Z10naive_gemmPKfS0_Pfiii)
        /*0008*/ 	.word	0x00000020


	//----- nvinfo : EIATTR_FRAME_SIZE
	.align		4
.L_1:
        /*000c*/ 	.byte	0x04, 0x11
        /*000e*/ 	.short	(.L_3 - .L_2)
	.align		4
.L_2:
        /*0010*/ 	.word	index@(_Z10naive_gemmPKfS0_Pfiii)
        /*0014*/ 	.word	0x00000000


	//----- nvinfo : EIATTR_REGCOUNT
	.align		4
.L_3:
        /*0018*/ 	.byte	0x04, 0x2f
        /*001a*/ 	.short	(.L_5 - .L_4)
	.align		4
.L_4:
        /*001c*/ 	.word	index@(_Z17tiled_gemm_sharedPKfS0_Pfiii)
        /*0020*/ 	.word	0x00000020


	//----- nvinfo : EIATTR_FRAME_SIZE
	.align		4
.L_5:
        /*0024*/ 	.byte	0x04, 0x11
        /*0026*/ 	.short	(.L_7 - .L_6)
	.align		4
.L_6:
        /*0028*/ 	.word	index@(_Z17tiled_gemm_sharedPKfS0_Pfiii)
        /*002c*/ 	.word	0x00000000


	//----- nvinfo : EIATTR_MIN_STACK_SIZE
	.align		4
.L_7:
        /*0030*/ 	.byte	0x04, 0x12
        /*0032*/ 	.short	(.L_9 - .L_8)
	.align		4
.L_8:
        /*0034*/ 	.word	index@(_Z17tiled_gemm_sharedPKfS0_Pfiii)
        /*0038*/ 	.word	0x00000000


	//----- nvinfo : EIATTR_MIN_STACK_SIZE
	.align		4
.L_9:
        /*003c*/ 	.byte	0x04, 0x12
        /*003e*/ 	.short	(.L_11 - .L_10)
	.align		4
.L_10:
        /*0040*/ 	.word	index@(_Z10naive_gemmPKfS0_Pfiii)
        /*0044*/ 	.word	0x00000000
.L_11:


//--------------------- .nv.compat                --------------------------
	.section	.nv.compat,"",@"SHT_CUDA_COMPAT_INFO"
	.align	4
        /*0000*/ 	.byte	0x02, 0x09, 0x00, 0x00, 0x02, 0x02, 0x01, 0x00, 0x02, 0x05, 0x05, 0x00, 0x03, 0x07, 0x01, 0x01
        /*0010*/ 	.byte	0x02, 0x03, 0x00, 0x00, 0x02, 0x06, 0x01, 0x00, 0x04, 0x0b, 0x08, 0x00, 0x09, 0x00, 0x00, 0x00
        /*0020*/ 	.byte	0x00, 0x00, 0x00, 0x00


//--------------------- .nv.info._Z17tiled_gemm_sharedPKfS0_Pfiii --------------------------
	.section	.nv.info._Z17tiled_gemm_sharedPKfS0_Pfiii,"",@"SHT_CUDA_INFO"
	.sectionflags	@""
	.align	4


	//----- nvinfo : EIATTR_CUDA_API_VERSION
	.align		4
        /*0000*/ 	.byte	0x04, 0x37
        /*0002*/ 	.short	(.L_13 - .L_12)
.L_12:
        /*0004*/ 	.word	0x00000082


	//----- nvinfo : EIATTR_KPARAM_INFO
	.align		4
.L_13:
        /*0008*/ 	.byte	0x04, 0x17
        /*000a*/ 	.short	(.L_15 - .L_14)
.L_14:
        /*000c*/ 	.word	0x00000000
        /*0010*/ 	.short	0x0005
        /*0012*/ 	.short	0x0020
        /*0014*/ 	.byte	0x00, 0xf0, 0x11, 0x00


	//----- nvinfo : EIATTR_KPARAM_INFO
	.align		4
.L_15:
        /*0018*/ 	.byte	0x04, 0x17
        /*001a*/ 	.short	(.L_17 - .L_16)
.L_16:
        /*001c*/ 	.word	0x00000000
        /*0020*/ 	.short	0x0004
        /*0022*/ 	.short	0x001c
        /*0024*/ 	.byte	0x00, 0xf0, 0x11, 0x00


	//----- nvinfo : EIATTR_KPARAM_INFO
	.align		4
.L_17:
        /*0028*/ 	.byte	0x04, 0x17
        /*002a*/ 	.short	(.L_19 - .L_18)
.L_18:
        /*002c*/ 	.word	0x00000000
        /*0030*/ 	.short	0x0003
        /*0032*/ 	.short	0x0018
        /*0034*/ 	.byte	0x00, 0xf0, 0x11, 0x00


	//----- nvinfo : EIATTR_KPARAM_INFO
	.align		4
.L_19:
        /*0038*/ 	.byte	0x04, 0x17
        /*003a*/ 	.short	(.L_21 - .L_20)
.L_20:
        /*003c*/ 	.word	0x00000000
        /*0040*/ 	.short	0x0002
        /*0042*/ 	.short	0x0010
        /*0044*/ 	.byte	0x00, 0xf5, 0x21, 0x00


	//----- nvinfo : EIATTR_KPARAM_INFO
	.align		4
.L_21:
        /*0048*/ 	.byte	0x04, 0x17
        /*004a*/ 	.short	(.L_23 - .L_22)
.L_22:
        /*004c*/ 	.word	0x00000000
        /*0050*/ 	.short	0x0001
        /*0052*/ 	.short	0x0008
        /*0054*/ 	.byte	0x00, 0xf5, 0x21, 0x00


	//----- nvinfo : EIATTR_KPARAM_INFO
	.align		4
.L_23:
        /*0058*/ 	.byte	0x04, 0x17
        /*005a*/ 	.short	(.L_25 - .L_24)
.L_24:
        /*005c*/ 	.word	0x00000000
        /*0060*/ 	.short	0x0000
        /*0062*/ 	.short	0x0000
        /*0064*/ 	.byte	0x00, 0xf5, 0x21, 0x00


	//----- nvinfo : EIATTR_SPARSE_MMA_MASK
	.align		4
.L_25:
        /*0068*/ 	.byte	0x03, 0x50
        /*006a*/ 	.short	0x0000


	//----- nvinfo : EIATTR_MAXREG_COUNT
	.align		4
        /*006c*/ 	.byte	0x03, 0x1b
        /*006e*/ 	.short	0x00ff


	//----- nvinfo : EIATTR_NUM_BARRIERS
	.align		4
        /*0070*/ 	.byte	0x02, 0x4c
        /*0072*/ 	.byte	0x01
	.zero		1


	//----- nvinfo : EIATTR_MERCURY_ISA_VERSION
	.align		4
        /*0074*/ 	.byte	0x03, 0x5f
        /*0076*/ 	.short	0x0101


	//----- nvinfo : EIATTR_VRC_CTA_INIT_COUNT
	.align		4
        /*0078*/ 	.byte	0x02, 0x4a
	.zero		1
	.zero		1


	//----- nvinfo : EIATTR_EXIT_INSTR_OFFSETS
	.align		4
        /*007c*/ 	.byte	0x04, 0x1c
        /*007e*/ 	.short	(.L_27 - .L_26)


	//   ....[0]....
.L_26:
        /*0080*/ 	.word	0x00000da0


	//   ....[1]....
        /*0084*/ 	.word	0x00000df0


	//----- nvinfo : EIATTR_CBANK_PARAM_SIZE
	.align		4
.L_27:
        /*0088*/ 	.byte	0x03, 0x19
        /*008a*/ 	.short	0x0024


	//----- nvinfo : EIATTR_PARAM_CBANK
	.align		4
        /*008c*/ 	.byte	0x04, 0x0a
        /*008e*/ 	.short	(.L_29 - .L_28)
	.align		4
.L_28:
        /*0090*/ 	.word	index@(.nv.constant0._Z17tiled_gemm_sharedPKfS0_Pfiii)
        /*0094*/ 	.short	0x0380
        /*0096*/ 	.short	0x0024


	//----- nvinfo : EIATTR_SW_WAR
	.align		4
.L_29:
        /*0098*/ 	.byte	0x04, 0x36
        /*009a*/ 	.short	(.L_31 - .L_30)
.L_30:
        /*009c*/ 	.word	0x00000008
.L_31:


//--------------------- .nv.info._Z10naive_gemmPKfS0_Pfiii --------------------------
	.section	.nv.info._Z10naive_gemmPKfS0_Pfiii,"",@"SHT_CUDA_INFO"
	.sectionflags	@""
	.align	4


	//----- nvinfo : EIATTR_CUDA_API_VERSION
	.align		4
        /*0000*/ 	.byte	0x04, 0x37
        /*0002*/ 	.short	(.L_33 - .L_32)
.L_32:
        /*0004*/ 	.word	0x00000082


	//----- nvinfo : EIATTR_KPARAM_INFO
	.align		4
.L_33:
        /*0008*/ 	.byte	0x04, 0x17
        /*000a*/ 	.short	(.L_35 - .L_34)
.L_34:
        /*000c*/ 	.word	0x00000000
        /*0010*/ 	.short	0x0005
        /*0012*/ 	.short	0x0020
        /*0014*/ 	.byte	0x00, 0xf0, 0x11, 0x00


	//----- nvinfo : EIATTR_KPARAM_INFO
	.align		4
.L_35:
        /*0018*/ 	.byte	0x04, 0x17
        /*001a*/ 	.short	(.L_37 - .L_36)
.L_36:
        /*001c*/ 	.word	0x00000000
        /*0020*/ 	.short	0x0004
        /*0022*/ 	.short	0x001c
        /*0024*/ 	.byte	0x00, 0xf0, 0x11, 0x00


	//----- nvinfo : EIATTR_KPARAM_INFO
	.align		4
.L_37:
        /*0028*/ 	.byte	0x04, 0x17
        /*002a*/ 	.short	(.L_39 - .L_38)
.L_38:
        /*002c*/ 	.word	0x00000000
        /*0030*/ 	.short	0x0003
        /*0032*/ 	.short	0x0018
        /*0034*/ 	.byte	0x00, 0xf0, 0x11, 0x00


	//----- nvinfo : EIATTR_KPARAM_INFO
	.align		4
.L_39:
        /*0038*/ 	.byte	0x04, 0x17
        /*003a*/ 	.short	(.L_41 - .L_40)
.L_40:
        /*003c*/ 	.word	0x00000000
        /*0040*/ 	.short	0x0002
        /*0042*/ 	.short	0x0010
        /*0044*/ 	.byte	0x00, 0xf5, 0x21, 0x00


	//----- nvinfo : EIATTR_KPARAM_INFO
	.align		4
.L_41:
        /*0048*/ 	.byte	0x04, 0x17
        /*004a*/ 	.short	(.L_43 - .L_42)
.L_42:
        /*004c*/ 	.word	0x00000000
        /*0050*/ 	.short	0x0001
        /*0052*/ 	.short	0x0008
        /*0054*/ 	.byte	0x00, 0xf5, 0x21, 0x00


	//----- nvinfo : EIATTR_KPARAM_INFO
	.align		4
.L_43:
        /*0058*/ 	.byte	0x04, 0x17
        /*005a*/ 	.short	(.L_45 - .L_44)
.L_44:
        /*005c*/ 	.word	0x00000000
        /*0060*/ 	.short	0x0000
        /*0062*/ 	.short	0x0000
        /*0064*/ 	.byte	0x00, 0xf5, 0x21, 0x00


	//----- nvinfo : EIATTR_SPARSE_MMA_MASK
	.align		4
.L_45:
        /*0068*/ 	.byte	0x03, 0x50
        /*006a*/ 	.short	0x0000


	//----- nvinfo : EIATTR_MAXREG_COUNT
	.align		4
        /*006c*/ 	.byte	0x03, 0x1b
        /*006e*/ 	.short	0x00ff


	//----- nvinfo : EIATTR_MERCURY_ISA_VERSION
	.align		4
        /*0070*/ 	.byte	0x03, 0x5f
        /*0072*/ 	.short	0x0101


	//----- nvinfo : EIATTR_VRC_CTA_INIT_COUNT
	.align		4
        /*0074*/ 	.byte	0x02, 0x4a
	.zero		1
	.zero		1


	//----- nvinfo : EIATTR_EXIT_INSTR_OFFSETS
	.align		4
        /*0078*/ 	.byte	0x04, 0x1c
        /*007a*/ 	.short	(.L_47 - .L_46)


	//   ....[0]....
.L_46:
        /*007c*/ 	.word	0x000000c0


	//   ....[1]....
        /*0080*/ 	.word	0x000008e0


	//----- nvinfo : EIATTR_CBANK_PARAM_SIZE
	.align		4
.L_47:
        /*0084*/ 	.byte	0x03, 0x19
        /*0086*/ 	.short	0x0024


	//----- nvinfo : EIATTR_PARAM_CBANK
	.align		4
        /*0088*/ 	.byte	0x04, 0x0a
        /*008a*/ 	.short	(.L_49 - .L_48)
	.align		4
.L_48:
        /*008c*/ 	.word	index@(.nv.constant0._Z10naive_gemmPKfS0_Pfiii)
        /*0090*/ 	.short	0x0380
        /*0092*/ 	.short	0x0024


	//----- nvinfo : EIATTR_SW_WAR
	.align		4
.L_49:
        /*0094*/ 	.byte	0x04, 0x36
        /*0096*/ 	.short	(.L_51 - .L_50)
.L_50:
        /*0098*/ 	.word	0x00000008
.L_51:


//--------------------- .nv.callgraph             --------------------------
	.section	.nv.callgraph,"",@"SHT_CUDA_CALLGRAPH"
	.align	4
	.sectionentsize	8
	.align		4
        /*0000*/ 	.word	0x00000000
	.align		4
        /*0004*/ 	.word	0xffffffff
	.align		4
        /*0008*/ 	.word	0x00000000
	.align		4
        /*000c*/ 	.word	0xfffffffe
	.align		4
        /*0010*/ 	.word	0x00000000
	.align		4
        /*0014*/ 	.word	0xfffffffd
	.align		4
        /*0018*/ 	.word	0x00000000
	.align		4
        /*001c*/ 	.word	0xfffffffc


//--------------------- .text._Z17tiled_gemm_sharedPKfS0_Pfiii --------------------------
	.section	.text._Z17tiled_gemm_sharedPKfS0_Pfiii,"ax",@progbits
	.align	128
        .global         _Z17tiled_gemm_sharedPKfS0_Pfiii
        .type           _Z17tiled_gemm_sharedPKfS0_Pfiii,@function
        .size           _Z17tiled_gemm_sharedPKfS0_Pfiii,(.L_x_9 - _Z17tiled_gemm_sharedPKfS0_Pfiii)
        .other          _Z17tiled_gemm_sharedPKfS0_Pfiii,@"STO_CUDA_ENTRY STV_DEFAULT"
_Z17tiled_gemm_sharedPKfS0_Pfiii:
.text._Z17tiled_gemm_sharedPKfS0_Pfiii:
[----:B------:R-:W-:Y:S01]  /*0000*/  LDC R1, c[0x0][0x37c] ;  /* 0x0000df00ff017b82 */ /* 0x000fe20000000800 */
[----:B------:R-:W0:Y:S01]  /*0010*/  S2R R3, SR_CTAID.Y ;  /* 0x0000000000037919 */ /* 0x000e220000002600 */
[----:B------:R-:W1:Y:S01]  /*0020*/  LDCU UR7, c[0x0][0x3a0] ;  /* 0x00007400ff0777ac */ /* 0x000e620008000800 */
[----:B------:R-:W-:Y:S01]  /*0030*/  HFMA2 R23, -RZ, RZ, 0, 0 ;  /* 0x00000000ff177431 */ /* 0x000fe200000001ff */
[----:B------:R-:W0:Y:S01]  /*0040*/  S2R R14, SR_TID.Y ;  /* 0x00000000000e7919 */ /* 0x000e220000002200 */
[----:B------:R-:W2:Y:S01]  /*0050*/  LDCU.64 UR10, c[0x0][0x358] ;  /* 0x00006b00ff0a77ac */ /* 0x000ea20008000a00 */
[----:B------:R-:W3:Y:S01]  /*0060*/  S2R R6, SR_CTAID.X ;  /* 0x0000000000067919 */ /* 0x000ee20000002500 */
[----:B------:R-:W3:Y:S01]  /*0070*/  S2R R13, SR_TID.X ;  /* 0x00000000000d7919 */ /* 0x000ee20000002100 */
[----:B-1----:R-:W-:Y:S01]  /*0080*/  UISETP.GE.AND UP0, UPT, UR7, 0x1, UPT ;  /* 0x000000010700788c */ /* 0x002fe2000bf06270 */
[----:B0-----:R-:W-:Y:S02]  /*0090*/  LEA R0, R3, R14, 0x4 ;  /* 0x0000000e03007211 */ /* 0x001fe400078e20ff */
[----:B---3--:R-:W-:-:S06]  /*00a0*/  LEA R3, R6, R13, 0x4 ;  /* 0x0000000d06037211 */ /* 0x008fcc00078e20ff */
[----:B--2---:R-:W-:Y:S05]  /*00b0*/  BRA.U !UP0, `(.L_x_0) ;  /* 0x0000000d082c7547 */ /* 0x004fea000b800000 */
[----:B------:R-:W0:Y:S01]  /*00c0*/  S2UR UR6, SR_CgaCtaId ;  /* 0x00000000000679c3 */ /* 0x000e220000008800 */
[----:B------:R-:W-:Y:S01]  /*00d0*/  UMOV UR4, 0x400 ;  /* 0x0000040000047882 */ /* 0x000fe20000000000 */
[----:B------:R-:W-:Y:S01]  /*00e0*/  UISETP.GE.U32.AND UP0, UPT, UR7, 0x11, UPT ;  /* 0x000000110700788c */ /* 0x000fe2000bf06070 */
[----:B------:R-:W-:Y:S01]  /*00f0*/  MOV R23, RZ ;  /* 0x000000ff00177202 */ /* 0x000fe20000000f00 */
[----:B------:R-:W-:Y:S02]  /*0100*/  UIADD3 UR5, UPT, UPT, UR4, 0x400, URZ ;  /* 0x0000040004057890 */ /* 0x000fe4000fffe0ff */
[----:B------:R-:W-:Y:S02]  /*0110*/  UIADD3 UR8, UPT, UPT, UR7, -0x1, URZ ;  /* 0xffffffff07087890 */ /* 0x000fe4000fffe0ff */
[----:B0-----:R-:W-:Y:S02]  /*0120*/  ULEA UR4, UR6, UR4, 0x18 ;  /* 0x0000000406047291 */ /* 0x001fe4000f8ec0ff */
[----:B------:R-:W-:-:S04]  /*0130*/  ULEA UR5, UR6, UR5, 0x18 ;  /* 0x0000000506057291 */ /* 0x000fc8000f8ec0ff */
[C---:B------:R-:W-:Y:S01]  /*0140*/  LEA R2, R14.reuse, UR4, 0x6 ;  /* 0x000000040e027c11 */ /* 0x040fe2000f8e30ff */
[----:B------:R-:W-:Y:S01]  /*0150*/  UMOV UR4, URZ ;  /* 0x000000ff00047c82 */ /* 0x000fe20008000000 */
[C---:B------:R-:W-:Y:S02]  /*0160*/  LEA R16, R13.reuse, UR5, 0x2 ;  /* 0x000000050d107c11 */ /* 0x040fe4000f8e10ff */
[----:B------:R-:W-:Y:S02]  /*0170*/  LEA R22, R13, R2, 0x2 ;  /* 0x000000020d167211 */ /* 0x000fe400078e10ff */
[----:B------:R-:W-:Y:S01]  /*0180*/  LEA R20, R14, R16, 0x6 ;  /* 0x000000100e147211 */ /* 0x000fe200078e30ff */
[----:B------:R-:W-:Y:S06]  /*0190*/  BRA.U !UP0, `(.L_x_1) ;  /* 0x0000000908047547 */ /* 0x000fec000b800000 */
[----:B------:R-:W0:Y:S01]  /*01a0*/  LDCU.64 UR12, c[0x0][0x398] ;  /* 0x00007300ff0c77ac */ /* 0x000e220008000a00 */
[----:B------:R-:W1:Y:S01]  /*01b0*/  LDC R12, c[0x0][0x39c] ;  /* 0x0000e700ff0c7b82 */ /* 0x000e620000000800 */
[----:B------:R-:W-:Y:S01]  /*01c0*/  IADD3 R4, PT, PT, R14, 0x10, RZ ;  /* 0x000000100e047810 */ /* 0x000fe20007ffe0ff */
[----:B------:R-:W-:Y:S01]  /*01d0*/  IMAD R18, R0, UR7, R13 ;  /* 0x0000000700127c24 */ /* 0x000fe2000f8e020d */
[----:B------:R-:W-:Y:S01]  /*01e0*/  ULEA.HI UR4, UR8, 0x1, URZ, 0x1c ;  /* 0x0000000108047891 */ /* 0x000fe2000f8fe0ff */
[----:B------:R-:W-:Y:S01]  /*01f0*/  MOV R23, RZ ;  /* 0x000000ff00177202 */ /* 0x000fe20000000f00 */
[----:B------:R-:W2:Y:S01]  /*0200*/  LDCU UR6, c[0x0][0x3a0] ;  /* 0x00007400ff0677ac */ /* 0x000ea20008000800 */
[----:B------:R-:W-:Y:S02]  /*0210*/  MOV R17, R13 ;  /* 0x0000000d00117202 */ /* 0x000fe40000000f00 */
[----:B------:R-:W3:Y:S01]  /*0220*/  LDC.64 R24, c[0x0][0x380] ;  /* 0x0000e000ff187b82 */ /* 0x000ee20000000a00 */
[----:B------:R-:W-:Y:S01]  /*0230*/  ULOP3.LUT UR4, UR4, 0x1ffffffe, URZ, 0xc0, !UPT ;  /* 0x1ffffffe04047892 */ /* 0x000fe2000f8ec0ff */
[----:B------:R-:W-:Y:S01]  /*0240*/  MOV R15, R14 ;  /* 0x0000000e000f7202 */ /* 0x000fe20000000f00 */
[----:B------:R-:W-:-:S02]  /*0250*/  UMOV UR5, 0x10 ;  /* 0x0000001000057882 */ /* 0x000fc40000000000 */
[----:B------:R-:W-:Y:S01]  /*0260*/  UIADD3 UR4, UPT, UPT, -UR4, URZ, URZ ;  /* 0x000000ff04047290 */ /* 0x000fe2000fffe1ff */
[--C-:B0-----:R-:W-:Y:S01]  /*0270*/  IMAD R4, R4, UR13, R13.reuse ;  /* 0x0000000d04047c24 */ /* 0x101fe2000f8e020d */
[----:B------:R-:W-:Y:S01]  /*0280*/  ISETP.GE.AND P1, PT, R0, UR12, PT ;  /* 0x0000000c00007c0c */ /* 0x000fe2000bf26270 */
[----:B------:R-:W-:-:S03]  /*0290*/  IMAD R19, R14, UR13, R13 ;  /* 0x0000000d0e137c24 */ /* 0x000fc6000f8e020d */
[C---:B------:R-:W-:Y:S02]  /*02a0*/  LEA R21, R6.reuse, R4, 0x4 ;  /* 0x0000000406157211 */ /* 0x040fe400078e20ff */
[----:B--2---:R-:W-:-:S07]  /*02b0*/  LEA R19, R6, R19, 0x4 ;  /* 0x0000001306137211 */ /* 0x004fce00078e20ff */
.L_x_2:
[----:B-1----:R-:W-:Y:S01]  /*02c0*/  ISETP.GE.AND P0, PT, R3, R12, PT ;  /* 0x0000000c0300720c */ /* 0x002fe20003f06270 */
[----:B------:R-:W-:Y:S01]  /*02d0*/  UMOV UR7, UR6 ;  /* 0x0000000600077c82 */ /* 0x000fe20008000000 */
[----:B------:R-:W-:Y:S01]  /*02e0*/  HFMA2 R6, -RZ, RZ, 0, 0 ;  /* 0x00000000ff067431 */ /* 0x000fe200000001ff */
[----:B------:R-:W-:Y:S01]  /*02f0*/  ISETP.GE.OR P2, PT, R17, UR7, P1 ;  /* 0x0000000711007c0c */ /* 0x000fe20008f46670 */
[----:B---3--:R-:W-:Y:S01]  /*0300*/  IMAD.WIDE R26, R18, 0x4, R24 ;  /* 0x00000004121a7825 */ /* 0x008fe200078e0218 */
[----:B------:R-:W-:Y:S02]  /*0310*/  ISETP.GE.OR P3, PT, R15, UR7, P0 ;  /* 0x000000070f007c0c */ /* 0x000fe40008766670 */
[----:B------:R-:W-:-:S09]  /*0320*/  MOV R29, RZ ;  /* 0x000000ff001d7202 */ /* 0x000fd20000000f00 */
[----:B------:R-:W2:Y:S02]  /*0330*/  @!P2 LDG.E R29, desc[UR10][R26.64] ;  /* 0x0000000a1a1da981 */ /* 0x000ea4000c1e1900 */
[----:B------:R-:W0:Y:S02]  /*0340*/  @!P3 LDC.64 R4, c[0x0][0x388] ;  /* 0x0000e200ff04bb82 */ /* 0x000e240000000a00 */
[----:B0-----:R-:W-:-:S05]  /*0350*/  @!P3 IMAD.WIDE R4, R19, 0x4, R4 ;  /* 0x000000041304b825 */ /* 0x001fca00078e0204 */
[----:B------:R-:W3:Y:S04]  /*0360*/  @!P3 LDG.E R6, desc[UR10][R4.64] ;  /* 0x0000000a0406b981 */ /* 0x000ee8000c1e1900 */
[----:B--2---:R-:W-:Y:S04]  /*0370*/  STS [R22], R29 ;  /* 0x0000001d16007388 */ /* 0x004fe80000000800 */
[----:B---3--:R-:W-:Y:S01]  /*0380*/  STS [R20], R6 ;  /* 0x0000000614007388 */ /* 0x008fe20000000800 */
[----:B------:R-:W-:Y:S06]  /*0390*/  BAR.SYNC.DEFER_BLOCKING 0x0 ;  /* 0x0000000000007b1d */ /* 0x000fec0000010000 */
[----:B------:R-:W-:Y:S04]  /*03a0*/  LDS R28, [R16] ;  /* 0x00000000101c7984 */ /* 0x000fe80000000800 */
[----:B------:R-:W0:Y:S04]  /*03b0*/  LDS.128 R8, [R2] ;  /* 0x0000000002087984 */ /* 0x000e280000000c00 */
[----:B------:R-:W1:Y:S04]  /*03c0*/  LDS R5, [R16+0x40] ;  /* 0x0000400010057984 */ /* 0x000e680000000800 */
[----:B------:R-:W2:Y:S04]  /*03d0*/  LDS R7, [R16+0x80] ;  /* 0x0000800010077984 */ /* 0x000ea80000000800 */
[----:B------:R-:W-:Y:S01]  /*03e0*/  LDS R29, [R16+0x140] ;  /* 0x00014000101d7984 */ /* 0x000fe20000000800 */
[----:B0-----:R-:W-:-:S03]  /*03f0*/  FFMA R28, R8, R28, R23 ;  /* 0x0000001c081c7223 */ /* 0x001fc60000000017 */
[----:B------:R-:W0:Y:S01]  /*0400*/  LDS R8, [R16+0xc0] ;  /* 0x0000c00010087984 */ /* 0x000e220000000800 */
[----:B-1----:R-:W-:-:S03]  /*0410*/  FFMA R28, R5, R9, R28 ;  /* 0x00000009051c7223 */ /* 0x002fc6000000001c */
[----:B------:R-:W-:Y:S01]  /*0420*/  LDS R9, [R16+0x100] ;  /* 0x0001000010097984 */ /* 0x000fe20000000800 */
[----:B--2---:R-:W-:-:S03]  /*0430*/  FFMA R23, R7, R10, R28 ;  /* 0x0000000a07177223 */ /* 0x004fc6000000001c */
[----:B------:R-:W1:Y:S01]  /*0440*/  LDS.128 R4, [R2+0x10] ;  /* 0x0000100002047984 */ /* 0x000e620000000c00 */
[----:B0-----:R-:W-:-:S03]  /*0450*/  FFMA R23, R8, R11, R23 ;  /* 0x0000000b08177223 */ /* 0x001fc60000000017 */
[----:B------:R-:W0:Y:S01]  /*0460*/  LDS R11, [R16+0x180] ;  /* 0x00018000100b7984 */ /* 0x000e220000000800 */
[----:B-1----:R-:W-:-:S03]  /*0470*/  FFMA R8, R4, R9, R23 ;  /* 0x0000000904087223 */ /* 0x002fc60000000017 */
[----:B------:R-:W1:Y:S01]  /*0480*/  LDS R4, [R16+0x1c0] ;  /* 0x0001c00010047984 */ /* 0x000e620000000800 */
[----:B------:R-:W-:-:S03]  /*0490*/  FFMA R8, R29, R5, R8 ;  /* 0x000000051d087223 */ /* 0x000fc60000000008 */
[----:B------:R-:W-:Y:S04]  /*04a0*/  LDS R5, [R16+0x200] ;  /* 0x0002000010057984 */ /* 0x000fe80000000800 */
[----:B------:R-:W-:Y:S01]  /*04b0*/  LDS R29, [R16+0x240] ;  /* 0x00024000101d7984 */ /* 0x000fe20000000800 */
[----:B0-----:R-:W-:-:S03]  /*04c0*/  FFMA R23, R11, R6, R8 ;  /* 0x000000060b177223 */ /* 0x001fc60000000008 */
[----:B------:R-:W0:Y:S01]  /*04d0*/  LDS.128 R8, [R2+0x20] ;  /* 0x0000200002087984 */ /* 0x000e220000000c00 */
[----:B-1----:R-:W-:-:S03]  /*04e0*/  FFMA R23, R4, R7, R23 ;  /* 0x0000000704177223 */ /* 0x002fc60000000017 */
[----:B------:R-:W1:Y:S01]  /*04f0*/  LDS R7, [R16+0x280] ;  /* 0x0002800010077984 */ /* 0x000e620000000800 */
[----:B0-----:R-:W-:-:S03]  /*0500*/  FFMA R4, R8, R5, R23 ;  /* 0x0000000508047223 */ /* 0x001fc60000000017 */
[----:B------:R-:W0:Y:S01]  /*0510*/  LDS R8, [R16+0x2c0] ;  /* 0x0002c00010087984 */ /* 0x000e220000000800 */
[----:B------:R-:W-:-:S03]  /*0520*/  FFMA R4, R29, R9, R4 ;  /* 0x000000091d047223 */ /* 0x000fc60000000004 */
[----:B------:R-:W-:Y:S01]  /*0530*/  LDS R9, [R16+0x300] ;  /* 0x0003000010097984 */ /* 0x000fe20000000800 */
[----:B-1----:R-:W-:-:S03]  /*0540*/  FFMA R23, R7, R10, R4 ;  /* 0x0000000a07177223 */ /* 0x002fc60000000004 */
[----:B------:R-:W1:Y:S01]  /*0550*/  LDS.128 R4, [R2+0x30] ;  /* 0x0000300002047984 */ /* 0x000e620000000c00 */
[----:B------:R-:W-:Y:S02]  /*0560*/  HFMA2 R29, -RZ, RZ, 0, 0 ;  /* 0x00000000ff1d7431 */ /* 0x000fe400000001ff */
[----:B0-----:R-:W-:Y:S02]  /*0570*/  FFMA R11, R8, R11, R23 ;  /* 0x0000000b080b7223 */ /* 0x001fe40000000017 */
[----:B------:R-:W0:Y:S02]  /*0580*/  LDS R23, [R16+0x340] ;  /* 0x0003400010177984 */ /* 0x000e240000000800 */
[----:B-1----:R-:W-:Y:S02]  /*0590*/  FFMA R10, R4, R9, R11 ;  /* 0x00000009040a7223 */ /* 0x002fe4000000000b */
[----:B------:R-:W1:Y:S04]  /*05a0*/  LDS R11, [R16+0x380] ;  /* 0x00038000100b7984 */ /* 0x000e680000000800 */
[----:B------:R-:W2:Y:S01]  /*05b0*/  LDS R4, [R16+0x3c0] ;  /* 0x0003c00010047984 */ /* 0x000ea20000000800 */
[----:B------:R-:W-:Y:S01]  /*05c0*/  IADD3 R8, PT, PT, R17, 0x10, RZ ;  /* 0x0000001011087810 */ /* 0x000fe20007ffe0ff */
[----:B------:R-:W-:Y:S03]  /*05d0*/  BAR.SYNC.DEFER_BLOCKING 0x0 ;  /* 0x0000000000007b1d */ /* 0x000fe60000010000 */
[----:B------:R-:W-:-:S13]  /*05e0*/  ISETP.GE.OR P2, PT, R8, UR7, P1 ;  /* 0x0000000708007c0c */ /* 0x000fda0008f46670 */
[----:B------:R-:W3:Y:S01]  /*05f0*/  @!P2 LDG.E R29, desc[UR10][R26.64+0x40] ;  /* 0x0000400a1a1da981 */ /* 0x000ee2000c1e1900 */
[----:B------:R-:W-:-:S04]  /*0600*/  IADD3 R8, PT, PT, R15, 0x10, RZ ;  /* 0x000000100f087810 */ /* 0x000fc80007ffe0ff */
[----:B------:R-:W-:-:S13]  /*0610*/  ISETP.GE.OR P0, PT, R8, UR7, P0 ;  /* 0x0000000708007c0c */ /* 0x000fda0008706670 */
[----:B------:R-:W4:Y:S01]  /*0620*/  @!P0 LDC.64 R8, c[0x0][0x388] ;  /* 0x0000e200ff088b82 */ /* 0x000f220000000a00 */
[----:B---3--:R4:W-:Y:S02]  /*0630*/  STS [R22], R29 ;  /* 0x0000001d16007388 */ /* 0x0089e40000000800 */
[----:B----4-:R-:W-:Y:S01]  /*0640*/  @!P0 IMAD.WIDE R28, R21, 0x4, R8 ;  /* 0x00000004151c8825 */ /* 0x010fe200078e0208 */
[----:B------:R-:W-:-:S06]  /*0650*/  MOV R9, RZ ;  /* 0x000000ff00097202 */ /* 0x000fcc0000000f00 */
[----:B------:R-:W3:Y:S01]  /*0660*/  @!P0 LDG.E R9, desc[UR10][R28.64] ;  /* 0x0000000a1c098981 */ /* 0x000ee2000c1e1900 */
[----:B0-----:R-:W-:-:S04]  /*0670*/  FFMA R10, R23, R5, R10 ;  /* 0x00000005170a7223 */ /* 0x001fc8000000000a */
[----:B-1----:R-:W-:-:S04]  /*0680*/  FFMA R27, R11, R6, R10 ;  /* 0x000000060b1b7223 */ /* 0x002fc8000000000a */
[----:B--2---:R-:W-:Y:S01]  /*0690*/  FFMA R7, R4, R7, R27 ;  /* 0x0000000704077223 */ /* 0x004fe2000000001b */
[----:B------:R-:W-:-:S04]  /*06a0*/  UIADD3 UR4, UPT, UPT, UR4, 0x2, URZ ;  /* 0x0000000204047890 */ /* 0x000fc8000fffe0ff */
[----:B------:R-:W-:Y:S01]  /*06b0*/  UISETP.NE.AND UP0, UPT, UR4, URZ, UPT ;  /* 0x000000ff0400728c */ /* 0x000fe2000bf05270 */
[----:B------:R-:W-:Y:S02]  /*06c0*/  IADD3 R18, PT, PT, R18, 0x20, RZ ;  /* 0x0000002012127810 */ /* 0x000fe40007ffe0ff */
[----:B------:R-:W-:Y:S02]  /*06d0*/  IADD3 R15, PT, PT, R15, 0x20, RZ ;  /* 0x000000200f0f7810 */ /* 0x000fe40007ffe0ff */
[----:B------:R-:W-:Y:S02]  /*06e0*/  IADD3 R17, PT, PT, R17, 0x20, RZ ;  /* 0x0000002011117810 */ /* 0x000fe40007ffe0ff */
[C---:B------:R-:W-:Y:S02]  /*06f0*/  LEA R19, R12.reuse, R19, 0x5 ;  /* 0x000000130c137211 */ /* 0x040fe400078e28ff */
[----:B------:R-:W-:Y:S01]  /*0700*/  LEA R21, R12, R21, 0x5 ;  /* 0x000000150c157211 */ /* 0x000fe200078e28ff */
[----:B------:R-:W-:Y:S01]  /*0710*/  UIADD3 UR5, UPT, UPT, UR5, 0x20, URZ ;  /* 0x0000002005057890 */ /* 0x000fe2000fffe0ff */
[----:B---3--:R-:W-:Y:S01]  /*0720*/  STS [R20], R9 ;  /* 0x0000000914007388 */ /* 0x008fe20000000800 */
[----:B------:R-:W-:Y:S06]  /*0730*/  BAR.SYNC.DEFER_BLOCKING 0x0 ;  /* 0x0000000000007b1d */ /* 0x000fec0000010000 */
[----:B------:R-:W-:Y:S04]  /*0740*/  LDS R5, [R16] ;  /* 0x0000000010057984 */ /* 0x000fe80000000800 */
[----:B------:R-:W0:Y:S04]  /*0750*/  LDS.128 R8, [R2] ;  /* 0x0000000002087984 */ /* 0x000e280000000c00 */
[----:B------:R-:W1:Y:S04]  /*0760*/  LDS R6, [R16+0x40] ;  /* 0x0000400010067984 */ /* 0x000e680000000800 */
[----:B------:R-:W2:Y:S04]  /*0770*/  LDS R23, [R16+0x80] ;  /* 0x0000800010177984 */ /* 0x000ea80000000800 */
[----:B------:R-:W3:Y:S04]  /*0780*/  LDS R26, [R16+0xc0] ;  /* 0x0000c000101a7984 */ /* 0x000ee80000000800 */
[----:B------:R-:W-:Y:S01]  /*0790*/  LDS R29, [R16+0x140] ;  /* 0x00014000101d7984 */ /* 0x000fe20000000800 */
[----:B0-----:R-:W-:-:S04]  /*07a0*/  FFMA R8, R8, R5, R7 ;  /* 0x0000000508087223 */ /* 0x001fc80000000007 */
[----:B-1----:R-:W-:Y:S02]  /*07b0*/  FFMA R6, R6, R9, R8 ;  /* 0x0000000906067223 */ /* 0x002fe40000000008 */
[----:B------:R-:W-:Y:S02]  /*07c0*/  LDS R9, [R16+0x100] ;  /* 0x0001000010097984 */ /* 0x000fe40000000800 */
[----:B--2---:R-:W-:Y:S02]  /*07d0*/  FFMA R27, R23, R10, R6 ;  /* 0x0000000a171b7223 */ /* 0x004fe40000000006 */
[----:B------:R-:W0:Y:S04]  /*07e0*/  LDS.128 R4, [R2+0x10] ;  /* 0x0000100002047984 */ /* 0x000e280000000c00 */
[----:B------:R-:W1:Y:S01]  /*07f0*/  LDS R23, [R16+0x180] ;  /* 0x0001800010177984 */ /* 0x000e620000000800 */
[----:B---3--:R-:W-:-:S03]  /*0800*/  FFMA R11, R26, R11, R27 ;  /* 0x0000000b1a0b7223 */ /* 0x008fc6000000001b */
[----:B------:R-:W2:Y:S01]  /*0810*/  LDS R26, [R16+0x1c0] ;  /* 0x0001c000101a7984 */ /* 0x000ea20000000800 */
[----:B0-----:R-:W-:-:S03]  /*0820*/  FFMA R4, R4, R9, R11 ;  /* 0x0000000904047223 */ /* 0x001fc6000000000b */
[----:B------:R-:W-:Y:S01]  /*0830*/  LDS.128 R8, [R2+0x20] ;  /* 0x0000200002087984 */ /* 0x000fe20000000c00 */
[----:B------:R-:W-:-:S03]  /*0840*/  FFMA R4, R29, R5, R4 ;  /* 0x000000051d047223 */ /* 0x000fc60000000004 */
[----:B------:R-:W0:Y:S04]  /*0850*/  LDS R5, [R16+0x200] ;  /* 0x0002000010057984 */ /* 0x000e280000000800 */
[----:B------:R-:W3:Y:S01]  /*0860*/  LDS R29, [R16+0x240] ;  /* 0x00024000101d7984 */ /* 0x000ee20000000800 */
[----:B-1----:R-:W-:-:S03]  /*0870*/  FFMA R27, R23, R6, R4 ;  /* 0x00000006171b7223 */ /* 0x002fc60000000004 */
[----:B------:R-:W1:Y:S01]  /*0880*/  LDS R23, [R16+0x280] ;  /* 0x0002800010177984 */ /* 0x000e620000000800 */
[----:B--2---:R-:W-:-:S03]  /*0890*/  FFMA R7, R26, R7, R27 ;  /* 0x000000071a077223 */ /* 0x004fc6000000001b */
[----:B------:R-:W2:Y:S04]  /*08a0*/  LDS R26, [R16+0x2c0] ;  /* 0x0002c000101a7984 */ /* 0x000ea80000000800 */
[----:B------:R-:W-:Y:S01]  /*08b0*/  LDS R27, [R16+0x340] ;  /* 0x00034000101b7984 */ /* 0x000fe20000000800 */
[----:B0-----:R-:W-:-:S03]  /*08c0*/  FFMA R8, R8, R5, R7 ;  /* 0x0000000508087223 */ /* 0x001fc60000000007 */
[----:B------:R-:W-:Y:S01]  /*08d0*/  LDS.128 R4, [R2+0x30] ;  /* 0x0000300002047984 */ /* 0x000fe20000000c00 */
[----:B---3--:R-:W-:-:S03]  /*08e0*/  FFMA R8, R29, R9, R8 ;  /* 0x000000091d087223 */ /* 0x008fc60000000008 */
[----:B------:R-:W0:Y:S01]  /*08f0*/  LDS R9, [R16+0x300] ;  /* 0x0003000010097984 */ /* 0x000e220000000800 */
[----:B-1----:R-:W-:-:S03]  /*0900*/  FFMA R23, R23, R10, R8 ;  /* 0x0000000a17177223 */ /* 0x002fc60000000008 */
[----:B------:R-:W1:Y:S01]  /*0910*/  LDS R8, [R16+0x380] ;  /* 0x0003800010087984 */ /* 0x000e620000000800 */
[----:B--2---:R-:W-:-:S03]  /*0920*/  FFMA R11, R26, R11, R23 ;  /* 0x0000000b1a0b7223 */ /* 0x004fc60000000017 */
[----:B------:R-:W2:Y:S01]  /*0930*/  LDS R23, [R16+0x3c0] ;  /* 0x0003c00010177984 */ /* 0x000ea20000000800 */
[----:B0-----:R-:W-:-:S04]  /*0940*/  FFMA R4, R4, R9, R11 ;  /* 0x0000000904047223 */ /* 0x001fc8000000000b */
[----:B------:R-:W-:-:S04]  /*0950*/  FFMA R5, R27, R5, R4 ;  /* 0x000000051b057223 */ /* 0x000fc80000000004 */
[----:B-1----:R-:W-:-:S04]  /*0960*/  FFMA R6, R8, R6, R5 ;  /* 0x0000000608067223 */ /* 0x002fc80000000005 */
[----:B--2---:R-:W-:Y:S01]  /*0970*/  FFMA R23, R23, R7, R6 ;  /* 0x0000000717177223 */ /* 0x004fe20000000006 */
[----:B------:R-:W-:Y:S06]  /*0980*/  BAR.SYNC.DEFER_BLOCKING 0x0 ;  /* 0x0000000000007b1d */ /* 0x000fec0000010000 */
[----:B------:R-:W-:Y:S05]  /*0990*/  BRA.U UP0, `(.L_x_2) ;  /* 0xfffffff900487547 */ /* 0x000fea000b83ffff */
[----:B------:R-:W-:-:S12]  /*09a0*/  UIADD3 UR4, UPT, UPT, UR5, -0x10, URZ ;  /* 0xfffffff005047890 */ /* 0x000fd8000fffe0ff */
.L_x_1:
[----:B------:R-:W-:-:S09]  /*09b0*/  ULOP3.LUT UP0, URZ, UR8, 0x10, URZ, 0xc0, !UPT ;  /* 0x0000001008ff7892 */ /* 0x000fd2000f80c0ff */
[----:B------:R-:W-:Y:S05]  /*09c0*/  BRA.U UP0, `(.L_x_0) ;  /* 0x0000000100e87547 */ /* 0x000fea000b800000 */
[----:B------:R-:W0:Y:S01]  /*09d0*/  LDCU UR5, c[0x0][0x398] ;  /* 0x00007300ff0577ac */ /* 0x000e220008000800 */
[----:B------:R-:W-:Y:S01]  /*09e0*/  IADD3 R7, PT, PT, R13, UR4, RZ ;  /* 0x000000040d077c10 */ /* 0x000fe2000fffe0ff */
[----:B------:R-:W-:Y:S01]  /*09f0*/  HFMA2 R15, -RZ, RZ, 0, 0 ;  /* 0x00000000ff0f7431 */ /* 0x000fe200000001ff */
[----:B------:R-:W-:Y:S01]  /*0a00*/  IADD3 R14, PT, PT, R14, UR4, RZ ;  /* 0x000000040e0e7c10 */ /* 0x000fe2000fffe0ff */
[----:B------:R-:W1:Y:S01]  /*0a10*/  LDCU UR6, c[0x0][0x39c] ;  /* 0x00007380ff0677ac */ /* 0x000e620008000800 */
[----:B------:R-:W-:Y:S02]  /*0a20*/  ISETP.GE.AND P0, PT, R7, UR7, PT ;  /* 0x0000000707007c0c */ /* 0x000fe4000bf06270 */
[----:B------:R-:W-:Y:S02]  /*0a30*/  ISETP.GE.AND P1, PT, R14, UR7, PT ;  /* 0x000000070e007c0c */ /* 0x000fe4000bf26270 */
[----:B------:R-:W-:Y:S02]  /*0a40*/  MOV R25, RZ ;  /* 0x000000ff00197202 */ /* 0x000fe40000000f00 */
[----:B0-----:R-:W-:-:S02]  /*0a50*/  ISETP.GE.OR P0, PT, R0, UR5, P0 ;  /* 0x0000000500007c0c */ /* 0x001fc40008706670 */
[----:B-1----:R-:W-:-:S11]  /*0a60*/  ISETP.GE.OR P1, PT, R3, UR6, P1 ;  /* 0x0000000603007c0c */ /* 0x002fd60008f26670 */
[----:B------:R-:W0:Y:S01]  /*0a70*/  @!P0 LDC.64 R8, c[0x0][0x380] ;  /* 0x0000e000ff088b82 */ /* 0x000e220000000a00 */
[----:B------:R-:W-:Y:S02]  /*0a80*/  @!P0 IMAD R7, R0, UR7, R7 ;  /* 0x0000000700078c24 */ /* 0x000fe4000f8e0207 */
[----:B------:R-:W-:-:S05]  /*0a90*/  @!P1 IMAD R13, R14, UR6, R3 ;  /* 0x000000060e0d9c24 */ /* 0x000fca000f8e0203 */
[----:B------:R-:W1:Y:S01]  /*0aa0*/  @!P1 LDC.64 R4, c[0x0][0x388] ;  /* 0x0000e200ff049b82 */ /* 0x000e620000000a00 */
[----:B0-----:R-:W-:-:S05]  /*0ab0*/  @!P0 IMAD.WIDE R8, R7, 0x4, R8 ;  /* 0x0000000407088825 */ /* 0x001fca00078e0208 */
[----:B------:R-:W2:Y:S01]  /*0ac0*/  @!P0 LDG.E R15, desc[UR10][R8.64] ;  /* 0x0000000a080f8981 */ /* 0x000ea2000c1e1900 */
[----:B-1----:R-:W-:-:S05]  /*0ad0*/  @!P1 IMAD.WIDE R12, R13, 0x4, R4 ;  /* 0x000000040d0c9825 */ /* 0x002fca00078e0204 */
        /* <DEDUP_REMOVED lines=8> */
[----:B------:R-:W3:Y:S04]  /*0b60*/  LDS R26, [R16+0xc0] ;  /* 0x0000c000101a7984 */ /* 0x000ee80000000800 */
[----:B------:R-:W-:Y:S04]  /*0b70*/  LDS R17, [R16+0x100] ;  /* 0x0001000010117984 */ /* 0x000fe80000000800 */
[----:B------:R-:W4:Y:S04]  /*0b80*/  LDS.128 R8, [R2+0x10] ;  /* 0x0000100002087984 */ /* 0x000f280000000c00 */
[----:B------:R-:W5:Y:S04]  /*0b90*/  LDS R18, [R16+0x140] ;  /* 0x0001400010127984 */ /* 0x000f680000000800 */
[----:B------:R-:W5:Y:S04]  /*0ba0*/  LDS R19, [R16+0x180] ;  /* 0x0001800010137984 */ /* 0x000f680000000800 */
[----:B------:R-:W5:Y:S04]  /*0bb0*/  LDS R24, [R16+0x1c0] ;  /* 0x0001c00010187984 */ /* 0x000f680000000800 */
[----:B------:R-:W-:Y:S01]  /*0bc0*/  LDS R25, [R16+0x200] ;  /* 0x0002000010197984 */ /* 0x000fe20000000800 */
[----:B0-----:R-:W-:-:S03]  /*0bd0*/  FFMA R20, R4, R14, R23 ;  /* 0x0000000e04147223 */ /* 0x001fc60000000017 */
[----:B------:R-:W0:Y:S01]  /*0be0*/  LDS.128 R12, [R2+0x20] ;  /* 0x00002000020c7984 */ /* 0x000e220000000c00 */
[----:B-1----:R-:W-:-:S03]  /*0bf0*/  FFMA R20, R27, R5, R20 ;  /* 0x000000051b147223 */ /* 0x002fc60000000014 */
[----:B------:R-:W1:Y:S01]  /*0c00*/  LDS R4, [R16+0x240] ;  /* 0x0002400010047984 */ /* 0x000e620000000800 */
[----:B--2---:R-:W-:-:S03]  /*0c10*/  FFMA R21, R21, R6, R20 ;  /* 0x0000000615157223 */ /* 0x004fc60000000014 */
[----:B------:R-:W2:Y:S04]  /*0c20*/  LDS R5, [R16+0x280] ;  /* 0x0002800010057984 */ /* 0x000ea80000000800 */
[----:B------:R-:W2:Y:S01]  /*0c30*/  LDS R6, [R16+0x2c0] ;  /* 0x0002c00010067984 */ /* 0x000ea20000000800 */
[----:B---3--:R-:W-:-:S03]  /*0c40*/  FFMA R27, R26, R7, R21 ;  /* 0x000000071a1b7223 */ /* 0x008fc60000000015 */
[----:B------:R-:W-:Y:S04]  /*0c50*/  LDS R7, [R16+0x300] ;  /* 0x0003000010077984 */ /* 0x000fe80000000800 */
[----:B------:R-:W3:Y:S01]  /*0c60*/  LDS.128 R20, [R2+0x30] ;  /* 0x0000300002147984 */ /* 0x000ee20000000c00 */
[----:B----4-:R-:W-:-:S03]  /*0c70*/  FFMA R27, R8, R17, R27 ;  /* 0x00000011081b7223 */ /* 0x010fc6000000001b */
[----:B------:R-:W4:Y:S04]  /*0c80*/  LDS R26, [R16+0x340] ;  /* 0x00034000101a7984 */ /* 0x000f280000000800 */
[----:B------:R-:W4:Y:S01]  /*0c90*/  LDS R17, [R16+0x380] ;  /* 0x0003800010117984 */ /* 0x000f220000000800 */
[----:B-----5:R-:W-:-:S03]  /*0ca0*/  FFMA R18, R18, R9, R27 ;  /* 0x0000000912127223 */ /* 0x020fc6000000001b */
[----:B------:R-:W5:Y:S01]  /*0cb0*/  LDS R8, [R16+0x3c0] ;  /* 0x0003c00010087984 */ /* 0x000f620000000800 */
[----:B------:R-:W-:-:S04]  /*0cc0*/  FFMA R19, R19, R10, R18 ;  /* 0x0000000a13137223 */ /* 0x000fc80000000012 */
[----:B------:R-:W-:-:S04]  /*0cd0*/  FFMA R11, R24, R11, R19 ;  /* 0x0000000b180b7223 */ /* 0x000fc80000000013 */
[----:B0-----:R-:W-:-:S04]  /*0ce0*/  FFMA R11, R12, R25, R11 ;  /* 0x000000190c0b7223 */ /* 0x001fc8000000000b */
[----:B-1----:R-:W-:-:S04]  /*0cf0*/  FFMA R4, R4, R13, R11 ;  /* 0x0000000d04047223 */ /* 0x002fc8000000000b */
[----:B--2---:R-:W-:-:S04]  /*0d00*/  FFMA R5, R5, R14, R4 ;  /* 0x0000000e05057223 */ /* 0x004fc80000000004 */
[----:B------:R-:W-:-:S04]  /*0d10*/  FFMA R5, R6, R15, R5 ;  /* 0x0000000f06057223 */ /* 0x000fc80000000005 */
[----:B---3--:R-:W-:-:S04]  /*0d20*/  FFMA R5, R20, R7, R5 ;  /* 0x0000000714057223 */ /* 0x008fc80000000005 */
[----:B----4-:R-:W-:-:S04]  /*0d30*/  FFMA R26, R26, R21, R5 ;  /* 0x000000151a1a7223 */ /* 0x010fc80000000005 */
[----:B------:R-:W-:-:S04]  /*0d40*/  FFMA R17, R17, R22, R26 ;  /* 0x0000001611117223 */ /* 0x000fc8000000001a */
[----:B-----5:R-:W-:Y:S01]  /*0d50*/  FFMA R23, R8, R23, R17 ;  /* 0x0000001708177223 */ /* 0x020fe20000000011 */
[----:B------:R-:W-:Y:S06]  /*0d60*/  BAR.SYNC.DEFER_BLOCKING 0x0 ;  /* 0x0000000000007b1d */ /* 0x000fec0000010000 */
.L_x_0:
[----:B------:R-:W0:Y:S02]  /*0d70*/  LDCU.64 UR4, c[0x0][0x398] ;  /* 0x00007300ff0477ac */ /* 0x000e240008000a00 */
[----:B0-----:R-:W-:-:S04]  /*0d80*/  ISETP.GE.AND P0, PT, R3, UR5, PT ;  /* 0x0000000503007c0c */ /* 0x001fc8000bf06270 */
[----:B------:R-:W-:-:S13]  /*0d90*/  ISETP.GE.OR P0, PT, R0, UR4, P0 ;  /* 0x0000000400007c0c */ /* 0x000fda0008706670 */
[----:B------:R-:W-:Y:S05]  /*0da0*/  @P0 EXIT ;  /* 0x000000000000094d */ /* 0x000fea0003800000 */
[----:B------:R-:W0:Y:S01]  /*0db0*/  LDC.64 R4, c[0x0][0x390] ;  /* 0x0000e400ff047b82 */ /* 0x000e220000000a00 */
[----:B------:R-:W-:-:S04]  /*0dc0*/  IMAD R3, R0, UR5, R3 ;  /* 0x0000000500037c24 */ /* 0x000fc8000f8e0203 */
[----:B0-----:R-:W-:-:S05]  /*0dd0*/  IMAD.WIDE R2, R3, 0x4, R4 ;  /* 0x0000000403027825 */ /* 0x001fca00078e0204 */
[----:B------:R-:W-:Y:S01]  /*0de0*/  STG.E desc[UR10][R2.64], R23 ;  /* 0x0000001702007986 */ /* 0x000fe2000c10190a */
[----:B------:R-:W-:Y:S05]  /*0df0*/  EXIT ;  /* 0x000000000000794d */ /* 0x000fea0003800000 */
.L_x_3:
[----:B------:R-:W-:-:S00]  /*0e00*/  BRA `(.L_x_3) ;  /* 0xfffffffc00fc7947 */ /* 0x000fc0000383ffff */
[----:B------:R-:W-:-:S00]  /*0e10*/  NOP ;  /* 0x0000000000007918 */ /* 0x000fc00000000000 */
        /* <DEDUP_REMOVED lines=14> */
.L_x_9:


//--------------------- .text._Z10naive_gemmPKfS0_Pfiii --------------------------
	.section	.text._Z10naive_gemmPKfS0_Pfiii,"ax",@progbits
	.align	128
        .global         _Z10naive_gemmPKfS0_Pfiii
        .type           _Z10naive_gemmPKfS0_Pfiii,@function
        .size           _Z10naive_gemmPKfS0_Pfiii,(.L_x_10 - _Z10naive_gemmPKfS0_Pfiii)
        .other          _Z10naive_gemmPKfS0_Pfiii,@"STO_CUDA_ENTRY STV_DEFAULT"
_Z10naive_gemmPKfS0_Pfiii:
.text._Z10naive_gemmPKfS0_Pfiii:
[----:B------:R-:W-:Y:S01]  /*0000*/  LDC R1, c[0x0][0x37c] ;  /* 0x0000df00ff017b82 */ /* 0x000fe20000000800 */
[----:B------:R-:W0:Y:S07]  /*0010*/  S2R R5, SR_TID.X ;  /* 0x0000000000057919 */ /* 0x000e2e0000002100 */
[----:B------:R-:W0:Y:S01]  /*0020*/  S2UR UR4, SR_CTAID.X ;  /* 0x00000000000479c3 */ /* 0x000e220000002500 */
[----:B------:R-:W1:Y:S07]  /*0030*/  S2R R4, SR_TID.Y ;  /* 0x0000000000047919 */ /* 0x000e6e0000002200 */
[----:B------:R-:W0:Y:S08]  /*0040*/  LDC R0, c[0x0][0x360] ;  /* 0x0000d800ff007b82 */ /* 0x000e300000000800 */
[----:B------:R-:W1:Y:S08]  /*0050*/  S2UR UR5, SR_CTAID.Y ;  /* 0x00000000000579c3 */ /* 0x000e700000002600 */
[----:B------:R-:W1:Y:S08]  /*0060*/  LDC R19, c[0x0][0x364] ;  /* 0x0000d900ff137b82 */ /* 0x000e700000000800 */
[----:B------:R-:W2:Y:S01]  /*0070*/  LDC.64 R2, c[0x0][0x398] ;  /* 0x0000e600ff027b82 */ /* 0x000ea20000000a00 */
[----:B0-----:R-:W-:-:S02]  /*0080*/  IMAD R0, R0, UR4, R5 ;  /* 0x0000000400007c24 */ /* 0x001fc4000f8e0205 */
[----:B-1----:R-:W-:-:S03]  /*0090*/  IMAD R19, R19, UR5, R4 ;  /* 0x0000000513137c24 */ /* 0x002fc6000f8e0204 */
[----:B--2---:R-:W-:-:S04]  /*00a0*/  ISETP.GE.AND P0, PT, R0, R3, PT ;  /* 0x000000030000720c */ /* 0x004fc80003f06270 */
[----:B------:R-:W-:-:S13]  /*00b0*/  ISETP.GE.OR P0, PT, R19, R2, P0 ;  /* 0x000000021300720c */ /* 0x000fda0000706670 */
[----:B------:R-:W-:Y:S05]  /*00c0*/  @P0 EXIT ;  /* 0x000000000000094d */ /* 0x000fea0003800000 */
[----:B------:R-:W0:Y:S01]  /*00d0*/  LDC R2, c[0x0][0x3a0] ;  /* 0x0000e800ff027b82 */ /* 0x000e220000000800 */
[----:B------:R-:W1:Y:S01]  /*00e0*/  LDCU.64 UR4, c[0x0][0x358] ;  /* 0x00006b00ff0477ac */ /* 0x000e620008000a00 */
[----:B------:R-:W-:Y:S01]  /*00f0*/  HFMA2 R24, -RZ, RZ, 0, 0 ;  /* 0x00000000ff187431 */ /* 0x000fe200000001ff */
[----:B0-----:R-:W-:-:S13]  /*0100*/  ISETP.GE.AND P0, PT, R2, 0x1, PT ;  /* 0x000000010200780c */ /* 0x001fda0003f06270 */
[----:B-1----:R-:W-:Y:S05]  /*0110*/  @!P0 BRA `(.L_x_4) ;  /* 0x0000000400e08947 */ /* 0x002fea0003800000 */
[C---:B------:R-:W-:Y:S01]  /*0120*/  ISETP.GE.U32.AND P1, PT, R2.reuse, 0x8, PT ;  /* 0x000000080200780c */ /* 0x040fe20003f26070 */
[----:B------:R-:W-:Y:S01]  /*0130*/  IMAD R20, R19, R2, RZ ;  /* 0x0000000213147224 */ /* 0x000fe200078e02ff */
[----:B------:R-:W-:Y:S02]  /*0140*/  LOP3.LUT R27, R2, 0x7, RZ, 0xc0, !PT ;  /* 0x00000007021b7812 */ /* 0x000fe400078ec0ff */
[----:B------:R-:W-:Y:S02]  /*0150*/  MOV R24, RZ ;  /* 0x000000ff00187202 */ /* 0x000fe40000000f00 */
[----:B------:R-:W-:Y:S02]  /*0160*/  ISETP.NE.AND P0, PT, R27, RZ, PT ;  /* 0x000000ff1b00720c */ /* 0x000fe40003f05270 */
[----:B------:R-:W-:-:S05]  /*0170*/  MOV R21, RZ ;  /* 0x000000ff00157202 */ /* 0x000fca0000000f00 */
[----:B------:R-:W-:Y:S06]  /*0180*/  @!P1 BRA `(.L_x_5) ;  /* 0x0000000000c49947 */ /* 0x000fec0003800000 */
[----:B------:R-:W0:Y:S01]  /*0190*/  LDC.64 R4, c[0x0][0x380] ;  /* 0x0000e000ff047b82 */ /* 0x000e220000000a00 */
[----:B------:R-:W-:Y:S02]  /*01a0*/  LOP3.LUT R21, R2, 0x7ffffff8, RZ, 0xc0, !PT ;  /* 0x7ffffff802157812 */ /* 0x000fe400078ec0ff */
[----:B------:R-:W-:Y:S02]  /*01b0*/  MOV R24, RZ ;  /* 0x000000ff00187202 */ /* 0x000fe40000000f00 */
[----:B------:R-:W-:Y:S02]  /*01c0*/  MOV R18, R0 ;  /* 0x0000000000127202 */ /* 0x000fe40000000f00 */
[----:B------:R-:W-:Y:S01]  /*01d0*/  IADD3 R22, PT, PT, -R21, RZ, RZ ;  /* 0x000000ff15167210 */ /* 0x000fe20007ffe1ff */
[----:B0-----:R-:W-:-:S03]  /*01e0*/  IMAD.WIDE.U32 R4, R20, 0x4, R4 ;  /* 0x0000000414047825 */ /* 0x001fc600078e0004 */
[----:B------:R-:W-:-:S04]  /*01f0*/  IADD3 R6, P1, PT, R4, 0x10, RZ ;  /* 0x0000001004067810 */ /* 0x000fc80007f3e0ff */
[----:B------:R-:W-:-:S09]  /*0200*/  IADD3.X R7, PT, PT, RZ, R5, RZ, P1, !PT ;  /* 0x00000005ff077210 */ /* 0x000fd20000ffe4ff */
.L_x_6:
[----:B------:R-:W0:Y:S01]  /*0210*/  LDC.64 R16, c[0x0][0x388] ;  /* 0x0000e200ff107b82 */ /* 0x000e220000000a00 */
[----:B------:R-:W-:Y:S02]  /*0220*/  MOV R4, R6 ;  /* 0x0000000600047202 */ /* 0x000fe40000000f00 */
[----:B------:R-:W-:-:S05]  /*0230*/  MOV R5, R7 ;  /* 0x0000000700057202 */ /* 0x000fca0000000f00 */
[----:B------:R-:W2:Y:S04]  /*0240*/  LDG.E R25, desc[UR4][R4.64+-0x10] ;  /* 0xfffff00404197981 */ /* 0x000ea8000c1e1900 */
[----:B------:R-:W3:Y:S04]  /*0250*/  LDG.E R23, desc[UR4][R4.64+-0xc] ;  /* 0xfffff40404177981 */ /* 0x000ee8000c1e1900 */
[----:B------:R-:W4:Y:S04]  /*0260*/  LDG.E R29, desc[UR4][R4.64+-0x8] ;  /* 0xfffff804041d7981 */ /* 0x000f28000c1e1900 */
[----:B------:R-:W5:Y:S01]  /*0270*/  LDG.E R28, desc[UR4][R4.64+-0x4] ;  /* 0xfffffc04041c7981 */ /* 0x000f62000c1e1900 */
[----:B0-----:R-:W-:-:S05]  /*0280*/  IMAD.WIDE R16, R18, 0x4, R16 ;  /* 0x0000000412107825 */ /* 0x001fca00078e0210 */
[----:B------:R0:W2:Y:S01]  /*0290*/  LDG.E R26, desc[UR4][R16.64] ;  /* 0x00000004101a7981 */ /* 0x0000a2000c1e1900 */
[----:B------:R-:W-:-:S04]  /*02a0*/  IMAD.WIDE R14, R3, 0x4, R16 ;  /* 0x00000004030e7825 */ /* 0x000fc800078e0210 */
[C---:B------:R-:W-:Y:S02]  /*02b0*/  IMAD.WIDE R6, R3.reuse, 0x4, R14 ;  /* 0x0000000403067825 */ /* 0x040fe400078e020e */
[----:B------:R-:W3:Y:S02]  /*02c0*/  LDG.E R14, desc[UR4][R14.64] ;  /* 0x000000040e0e7981 */ /* 0x000ee4000c1e1900 */
[C---:B------:R-:W-:Y:S02]  /*02d0*/  IMAD.WIDE R10, R3.reuse, 0x4, R6 ;  /* 0x00000004030a7825 */ /* 0x040fe400078e0206 */
[----:B------:R-:W4:Y:S02]  /*02e0*/  LDG.E R6, desc[UR4][R6.64] ;  /* 0x0000000406067981 */ /* 0x000f24000c1e1900 */
[C---:B------:R-:W-:Y:S02]  /*02f0*/  IMAD.WIDE R8, R3.reuse, 0x4, R10 ;  /* 0x0000000403087825 */ /* 0x040fe400078e020a */
[----:B------:R-:W5:Y:S02]  /*0300*/  LDG.E R10, desc[UR4][R10.64] ;  /* 0x000000040a0a7981 */ /* 0x000f64000c1e1900 */
[----:B------:R-:W-:-:S02]  /*0310*/  IMAD.WIDE R12, R3, 0x4, R8 ;  /* 0x00000004030c7825 */ /* 0x000fc400078e0208 */
[----:B------:R-:W5:Y:S04]  /*0320*/  LDG.E R7, desc[UR4][R4.64] ;  /* 0x0000000404077981 */ /* 0x000f68000c1e1900 */
[----:B------:R-:W5:Y:S01]  /*0330*/  LDG.E R8, desc[UR4][R8.64] ;  /* 0x0000000408087981 */ /* 0x000f62000c1e1900 */
[----:B0-----:R-:W-:-:S03]  /*0340*/  IMAD.WIDE R16, R3, 0x4, R12 ;  /* 0x0000000403107825 */ /* 0x001fc600078e020c */
[----:B------:R-:W5:Y:S04]  /*0350*/  LDG.E R12, desc[UR4][R12.64] ;  /* 0x000000040c0c7981 */ /* 0x000f68000c1e1900 */
[----:B------:R-:W5:Y:S04]  /*0360*/  LDG.E R15, desc[UR4][R16.64] ;  /* 0x00000004100f7981 */ /* 0x000f68000c1e1900 */
[----:B------:R-:W5:Y:S04]  /*0370*/  LDG.E R9, desc[UR4][R4.64+0x4] ;  /* 0x0000040404097981 */ /* 0x000f68000c1e1900 */
[----:B------:R-:W5:Y:S01]  /*0380*/  LDG.E R11, desc[UR4][R4.64+0xc] ;  /* 0x00000c04040b7981 */ /* 0x000f62000c1e1900 */
[----:B--2---:R-:W-:Y:S01]  /*0390*/  FFMA R26, R25, R26, R24 ;  /* 0x0000001a191a7223 */ /* 0x004fe20000000018 */
[----:B------:R-:W-:-:S02]  /*03a0*/  IMAD.WIDE R24, R3, 0x4, R16 ;  /* 0x0000000403187825 */ /* 0x000fc400078e0210 */
[----:B------:R-:W2:Y:S04]  /*03b0*/  LDG.E R16, desc[UR4][R4.64+0x8] ;  /* 0x0000080404107981 */ /* 0x000ea8000c1e1900 */
[----:B------:R-:W2:Y:S01]  /*03c0*/  LDG.E R24, desc[UR4][R24.64] ;  /* 0x0000000418187981 */ /* 0x000ea2000c1e1900 */
[----:B---3--:R-:W-:Y:S01]  /*03d0*/  FFMA R14, R23, R14, R26 ;  /* 0x0000000e170e7223 */ /* 0x008fe2000000001a */
[----:B------:R-:W-:-:S03]  /*03e0*/  IADD3 R22, PT, PT, R22, 0x8, RZ ;  /* 0x0000000816167810 */ /* 0x000fc60007ffe0ff */
[----:B----4-:R-:W-:Y:S01]  /*03f0*/  FFMA R29, R29, R6, R14 ;  /* 0x000000061d1d7223 */ /* 0x010fe2000000000e */
[----:B------:R-:W-:-:S03]  /*0400*/  ISETP.NE.AND P1, PT, R22, RZ, PT ;  /* 0x000000ff1600720c */ /* 0x000fc60003f25270 */
[----:B-----5:R-:W-:Y:S01]  /*0410*/  FFMA R10, R28, R10, R29 ;  /* 0x0000000a1c0a7223 */ /* 0x020fe2000000001d */
[----:B------:R-:W-:-:S03]  /*0420*/  IADD3 R6, P2, PT, R4, 0x20, RZ ;  /* 0x0000002004067810 */ /* 0x000fc60007f5e0ff */
[----:B------:R-:W-:Y:S01]  /*0430*/  FFMA R8, R7, R8, R10 ;  /* 0x0000000807087223 */ /* 0x000fe2000000000a */
[----:B------:R-:W-:Y:S02]  /*0440*/  IADD3.X R7, PT, PT, RZ, R5, RZ, P2, !PT ;  /* 0x00000005ff077210 */ /* 0x000fe400017fe4ff */
[----:B------:R-:W-:Y:S01]  /*0450*/  LEA R18, R3, R18, 0x3 ;  /* 0x0000001203127211 */ /* 0x000fe200078e18ff */
[----:B------:R-:W-:-:S04]  /*0460*/  FFMA R9, R9, R12, R8 ;  /* 0x0000000c09097223 */ /* 0x000fc80000000008 */
[----:B--2---:R-:W-:-:S04]  /*0470*/  FFMA R16, R16, R15, R9 ;  /* 0x0000000f10107223 */ /* 0x004fc80000000009 */
[----:B------:R-:W-:Y:S01]  /*0480*/  FFMA R24, R11, R24, R16 ;  /* 0x000000180b187223 */ /* 0x000fe20000000010 */
[----:B------:R-:W-:Y:S06]  /*0490*/  @P1 BRA `(.L_x_6) ;  /* 0xfffffffc005c1947 */ /* 0x000fec000383ffff */
.L_x_5:
[----:B------:R-:W-:Y:S05]  /*04a0*/  @!P0 BRA `(.L_x_4) ;  /* 0x0000000000fc8947 */ /* 0x000fea0003800000 */
[----:B------:R-:W-:Y:S02]  /*04b0*/  ISETP.GE.U32.AND P1, PT, R27, 0x4, PT ;  /* 0x000000041b00780c */ /* 0x000fe40003f26070 */
[----:B------:R-:W-:-:S04]  /*04c0*/  LOP3.LUT R16, R2, 0x3, RZ, 0xc0, !PT ;  /* 0x0000000302107812 */ /* 0x000fc800078ec0ff */
[----:B------:R-:W-:-:S07]  /*04d0*/  ISETP.NE.AND P0, PT, R16, RZ, PT ;  /* 0x000000ff1000720c */ /* 0x000fce0003f05270 */
[----:B------:R-:W-:Y:S06]  /*04e0*/  @!P1 BRA `(.L_x_7) ;  /* 0x00000000006c9947 */ /* 0x000fec0003800000 */
[----:B------:R-:W0:Y:S01]  /*04f0*/  LDC.64 R6, c[0x0][0x388] ;  /* 0x0000e200ff067b82 */ /* 0x000e220000000a00 */
[----:B------:R-:W1:Y:S01]  /*0500*/  LDCU.64 UR6, c[0x0][0x380] ;  /* 0x00007000ff0677ac */ /* 0x000e620008000a00 */
[----:B------:R-:W-:Y:S01]  /*0510*/  IMAD R9, R21, R3, R0 ;  /* 0x0000000315097224 */ /* 0x000fe200078e0200 */
[CC--:B------:R-:W-:Y:S02]  /*0520*/  IADD3 R5, PT, PT, R20.reuse, R21.reuse, RZ ;  /* 0x0000001514057210 */ /* 0x0c0fe40007ffe0ff */
[----:B------:R-:W-:-:S03]  /*0530*/  IADD3 R10, P1, PT, R20, R21, RZ ;  /* 0x00000015140a7210 */ /* 0x000fc60007f3e0ff */
[----:B------:R-:W2:Y:S01]  /*0540*/  LDC.64 R14, c[0x0][0x380] ;  /* 0x0000e000ff0e7b82 */ /* 0x000ea20000000a00 */
[----:B0-----:R-:W-:-:S04]  /*0550*/  IMAD.WIDE R6, R9, 0x4, R6 ;  /* 0x0000000409067825 */ /* 0x001fc800078e0206 */
[----:B------:R-:W-:Y:S02]  /*0560*/  IMAD.WIDE R8, R3, 0x4, R6 ;  /* 0x0000000403087825 */ /* 0x000fe400078e0206 */
[----:B------:R-:W3:Y:S02]  /*0570*/  LDG.E R6, desc[UR4][R6.64] ;  /* 0x0000000406067981 */ /* 0x000ee4000c1e1900 */
[----:B--2---:R-:W-:Y:S01]  /*0580*/  IMAD.WIDE.U32 R14, R5, 0x4, R14 ;  /* 0x00000004050e7825 */ /* 0x004fe200078e000e */
[----:B------:R-:W-:Y:S02]  /*0590*/  IADD3.X R5, PT, PT, RZ, RZ, RZ, P1, !PT ;  /* 0x000000ffff057210 */ /* 0x000fe40000ffe4ff */
[----:B-1----:R-:W-:-:S03]  /*05a0*/  LEA R4, P1, R10, UR6, 0x2 ;  /* 0x000000060a047c11 */ /* 0x002fc6000f8210ff */
[----:B------:R-:W3:Y:S01]  /*05b0*/  LDG.E R15, desc[UR4][R14.64] ;  /* 0x000000040e0f7981 */ /* 0x000ee2000c1e1900 */
[----:B------:R-:W-:Y:S01]  /*05c0*/  LEA.HI.X R5, R10, UR7, R5, 0x2, P1 ;  /* 0x000000070a057c11 */ /* 0x000fe200088f1405 */
[C---:B------:R-:W-:Y:S02]  /*05d0*/  IMAD.WIDE R10, R3.reuse, 0x4, R8 ;  /* 0x00000004030a7825 */ /* 0x040fe400078e0208 */
[----:B------:R-:W2:Y:S04]  /*05e0*/  LDG.E R8, desc[UR4][R8.64] ;  /* 0x0000000408087981 */ /* 0x000ea8000c1e1900 */
[----:B------:R-:W2:Y:S01]  /*05f0*/  LDG.E R17, desc[UR4][R4.64+0x4] ;  /* 0x0000040404117981 */ /* 0x000ea2000c1e1900 */
[----:B------:R-:W-:-:S03]  /*0600*/  IMAD.WIDE R12, R3, 0x4, R10 ;  /* 0x00000004030c7825 */ /* 0x000fc600078e020a */
[----:B------:R-:W4:Y:S04]  /*0610*/  LDG.E R22, desc[UR4][R10.64] ;  /* 0x000000040a167981 */ /* 0x000f28000c1e1900 */
[----:B------:R-:W4:Y:S04]  /*0620*/  LDG.E R18, desc[UR4][R4.64+0x8] ;  /* 0x0000080404127981 */ /* 0x000f28000c1e1900 */
[----:B------:R-:W5:Y:S04]  /*0630*/  LDG.E R26, desc[UR4][R4.64+0xc] ;  /* 0x00000c04041a7981 */ /* 0x000f68000c1e1900 */
[----:B------:R-:W5:Y:S01]  /*0640*/  LDG.E R12, desc[UR4][R12.64] ;  /* 0x000000040c0c7981 */ /* 0x000f62000c1e1900 */
[----:B------:R-:W-:Y:S01]  /*0650*/  IADD3 R21, PT, PT, R21, 0x4, RZ ;  /* 0x0000000415157810 */ /* 0x000fe20007ffe0ff */
[----:B---3--:R-:W-:-:S04]  /*0660*/  FFMA R24, R15, R6, R24 ;  /* 0x000000060f187223 */ /* 0x008fc80000000018 */
[----:B--2---:R-:W-:-:S04]  /*0670*/  FFMA R17, R17, R8, R24 ;  /* 0x0000000811117223 */ /* 0x004fc80000000018 */
[----:B----4-:R-:W-:-:S04]  /*0680*/  FFMA R17, R18, R22, R17 ;  /* 0x0000001612117223 */ /* 0x010fc80000000011 */
[----:B-----5:R-:W-:-:S07]  /*0690*/  FFMA R24, R26, R12, R17 ;  /* 0x0000000c1a187223 */ /* 0x020fce0000000011 */
.L_x_7:
[----:B------:R-:W-:Y:S05]  /*06a0*/  @!P0 BRA `(.L_x_4) ;  /* 0x00000000007c8947 */ /* 0x000fea0003800000 */
[----:B------:R-:W-:Y:S01]  /*06b0*/  ISETP.NE.AND P1, PT, R16, 0x1, PT ;  /* 0x000000011000780c */ /* 0x000fe20003f25270 */
[----:B------:R-:W0:Y:S01]  /*06c0*/  LDC.64 R12, c[0x0][0x380] ;  /* 0x0000e000ff0c7b82 */ /* 0x000e220000000a00 */
[----:B------:R-:W-:-:S04]  /*06d0*/  LOP3.LUT R2, R2, 0x1, RZ, 0xc0, !PT ;  /* 0x0000000102027812 */ /* 0x000fc800078ec0ff */
[----:B------:R-:W-:-:S03]  /*06e0*/  ISETP.NE.U32.AND P0, PT, R2, 0x1, PT ;  /* 0x000000010200780c */ /* 0x000fc60003f05070 */
[----:B------:R-:W1:Y:S04]  /*06f0*/  LDC.64 R10, c[0x0][0x388] ;  /* 0x0000e200ff0a7b82 */ /* 0x000e680000000a00 */
[CC--:B------:R-:W-:Y:S02]  /*0700*/  @P1 IADD3 R15, PT, PT, R20.reuse, R21.reuse, RZ ;  /* 0x00000015140f1210 */ /* 0x0c0fe40007ffe0ff */
[----:B------:R-:W-:Y:S02]  /*0710*/  @P1 IADD3 R2, P2, PT, R20, R21, RZ ;  /* 0x0000001514021210 */ /* 0x000fe40007f5e0ff */
[----:B------:R-:W2:Y:S02]  /*0720*/  @P1 LDC.64 R4, c[0x0][0x380] ;  /* 0x0000e000ff041b82 */ /* 0x000ea40000000a00 */
[----:B------:R-:W-:-:S06]  /*0730*/  @P1 IADD3.X R14, PT, PT, RZ, RZ, RZ, P2, !PT ;  /* 0x000000ffff0e1210 */ /* 0x000fcc00017fe4ff */
[----:B------:R-:W3:Y:S01]  /*0740*/  LDC.64 R6, c[0x0][0x380] ;  /* 0x0000e000ff067b82 */ /* 0x000ee20000000a00 */
[----:B0-----:R-:W-:-:S04]  /*0750*/  @P1 IMAD.WIDE.U32 R12, R15, 0x4, R12 ;  /* 0x000000040f0c1825 */ /* 0x001fc800078e000c */
[C---:B------:R-:W-:Y:S01]  /*0760*/  @P1 IMAD R15, R21.reuse, R3, R0 ;  /* 0x00000003150f1224 */ /* 0x040fe200078e0200 */
[----:B------:R-:W-:Y:S01]  /*0770*/  @P1 IADD3 R21, PT, PT, R21, 0x2, RZ ;  /* 0x0000000215151810 */ /* 0x000fe20007ffe0ff */
[----:B------:R-:W4:Y:S01]  /*0780*/  @P1 LDG.E R13, desc[UR4][R12.64] ;  /* 0x000000040c0d1981 */ /* 0x000f22000c1e1900 */
[----:B------:R-:W0:Y:S01]  /*0790*/  LDC.64 R8, c[0x0][0x388] ;  /* 0x0000e200ff087b82 */ /* 0x000e220000000a00 */
[----:B-1----:R-:W-:Y:S01]  /*07a0*/  @P1 IMAD.WIDE R10, R15, 0x4, R10 ;  /* 0x000000040f0a1825 */ /* 0x002fe200078e020a */
[----:B------:R-:W-:Y:S02]  /*07b0*/  @!P0 IADD3 R17, PT, PT, R20, R21, RZ ;  /* 0x0000001514118210 */ /* 0x000fe40007ffe0ff */
[----:B--2---:R-:W-:Y:S01]  /*07c0*/  @P1 LEA R4, P2, R2, R4, 0x2 ;  /* 0x0000000402041211 */ /* 0x004fe200078410ff */
[----:B------:R-:W-:-:S03]  /*07d0*/  @!P0 IMAD R21, R21, R3, R0 ;  /* 0x0000000315158224 */ /* 0x000fc600078e0200 */
[----:B------:R-:W-:Y:S01]  /*07e0*/  @P1 LEA.HI.X R5, R2, R5, R14, 0x2, P2 ;  /* 0x0000000502051211 */ /* 0x000fe200010f140e */
[----:B------:R-:W-:Y:S01]  /*07f0*/  @P1 IMAD.WIDE R14, R3, 0x4, R10 ;  /* 0x00000004030e1825 */ /* 0x000fe200078e020a */
[----:B------:R-:W4:Y:S03]  /*0800*/  @P1 LDG.E R2, desc[UR4][R10.64] ;  /* 0x000000040a021981 */ /* 0x000f26000c1e1900 */
[----:B---3--:R-:W-:Y:S01]  /*0810*/  @!P0 IMAD.WIDE.U32 R6, R17, 0x4, R6 ;  /* 0x0000000411068825 */ /* 0x008fe200078e0006 */
[----:B------:R-:W2:Y:S04]  /*0820*/  @P1 LDG.E R5, desc[UR4][R4.64+0x4] ;  /* 0x0000040404051981 */ /* 0x000ea8000c1e1900 */
[----:B------:R-:W2:Y:S01]  /*0830*/  @P1 LDG.E R14, desc[UR4][R14.64] ;  /* 0x000000040e0e1981 */ /* 0x000ea2000c1e1900 */
[----:B0-----:R-:W-:-:S03]  /*0840*/  @!P0 IMAD.WIDE R8, R21, 0x4, R8 ;  /* 0x0000000415088825 */ /* 0x001fc600078e0208 */
[----:B------:R-:W3:Y:S04]  /*0850*/  @!P0 LDG.E R7, desc[UR4][R6.64] ;  /* 0x0000000406078981 */ /* 0x000ee8000c1e1900 */
[----:B------:R-:W3:Y:S01]  /*0860*/  @!P0 LDG.E R8, desc[UR4][R8.64] ;  /* 0x0000000408088981 */ /* 0x000ee2000c1e1900 */
[----:B----4-:R-:W-:-:S04]  /*0870*/  @P1 FFMA R2, R13, R2, R24 ;  /* 0x000000020d021223 */ /* 0x010fc80000000018 */
[----:B--2---:R-:W-:-:S04]  /*0880*/  @P1 FFMA R24, R5, R14, R2 ;  /* 0x0000000e05181223 */ /* 0x004fc80000000002 */
[----:B---3--:R-:W-:-:S07]  /*0890*/  @!P0 FFMA R24, R7, R8, R24 ;  /* 0x0000000807188223 */ /* 0x008fce0000000018 */
.L_x_4:
[----:B------:R-:W0:Y:S01]  /*08a0*/  LDC.64 R4, c[0x0][0x390] ;  /* 0x0000e400ff047b82 */ /* 0x000e220000000a00 */
[----:B------:R-:W-:-:S04]  /*08b0*/  IMAD R3, R19, R3, R0 ;  /* 0x0000000313037224 */ /* 0x000fc800078e0200 */
[----:B0-----:R-:W-:-:S05]  /*08c0*/  IMAD.WIDE R2, R3, 0x4, R4 ;  /* 0x0000000403027825 */ /* 0x001fca00078e0204 */
[----:B------:R-:W-:Y:S01]  /*08d0*/  STG.E desc[UR4][R2.64], R24 ;  /* 0x0000001802007986 */ /* 0x000fe2000c101904 */
[----:B------:R-:W-:Y:S05]  /*08e0*/  EXIT ;  /* 0x000000000000794d */ /* 0x000fea0003800000 */
.L_x_8:
        /* <DEDUP_REMOVED lines=9> */
.L_x_10:


//--------------------- .nv.shared._Z17tiled_gemm_sharedPKfS0_Pfiii --------------------------
	.section	.nv.shared._Z17tiled_gemm_sharedPKfS0_Pfiii,"aw",@nobits
	.sectionflags	@""
	.align	4
.nv.shared._Z17tiled_gemm_sharedPKfS0_Pfiii:
	.zero		3072


//--------------------- .nv.shared.reserved.0     --------------------------
	.section	.nv.shared.reserved.0,"aw",@nobits
	.weak		__nv_reservedSMEM_offset_0_alias
	.size		__nv_reservedSMEM_offset_0_alias, 0, 64
	.other		__nv_reservedSMEM_offset_0_alias,@"STO_CUDA_RESERVED_SHARED STV_DEFAULT"
__nv_reservedSMEM_offset_0_alias:
	.zero		0
	.zero		64


//--------------------- .nv.constant0._Z17tiled_gemm_sharedPKfS0_Pfiii --------------------------
	.section	.nv.constant0._Z17tiled_gemm_sharedPKfS0_Pfiii,"a",@progbits
	.sectionflags	@""
	.align	4
.nv.constant0._Z17tiled_gemm_sharedPKfS0_Pfiii:
	.zero		932


//--------------------- .nv.constant0._Z10naive_gemmPKfS0_Pfiii --------------------------
	.section	.nv.constant0._Z10naive_gemmPKfS0_Pfiii,"a",@progbits
	.sectionflags	@""
	.align	4
.nv.constant0._Z10naive_gemmPKfS0_Pfiii:
	.zero		932


//--------------------- SYMBOLS --------------------------

	.type		.nv.reservedSmem.offset0,@object
	.size		.nv.reservedSmem.offset0,0x4
	.type		.nv.reservedSmem.cap,@object
	.size		.nv.reservedSmem.cap,0x4
